//
// Generated by NVIDIA NVVM Compiler
//
// Compiler Build ID: CL-36424714
// Cuda compilation tools, release 13.0, V13.0.88
// Based on NVVM 20.0.0
//

.version 9.0
.target sm_100
.address_size 64

	// .globl	_Z13CUDAAddArraysPKfS0_Pfi

.visible .entry _Z13CUDAAddArraysPKfS0_Pfi(
	.param .u64 .ptr .align 1 _Z13CUDAAddArraysPKfS0_Pfi_param_0,
	.param .u64 .ptr .align 1 _Z13CUDAAddArraysPKfS0_Pfi_param_1,
	.param .u64 .ptr .align 1 _Z13CUDAAddArraysPKfS0_Pfi_param_2,
	.param .u32 _Z13CUDAAddArraysPKfS0_Pfi_param_3
)
{
	.reg .pred 	%p<2>;
	.reg .b32 	%r<6>;
	.reg .b32 	%f<4>;
	.reg .b64 	%rd<11>;

	ld.param.u64 	%rd1, [_Z13CUDAAddArraysPKfS0_Pfi_param_0];
	ld.param.u64 	%rd2, [_Z13CUDAAddArraysPKfS0_Pfi_param_1];
	ld.param.u64 	%rd3, [_Z13CUDAAddArraysPKfS0_Pfi_param_2];
	ld.param.u32 	%r2, [_Z13CUDAAddArraysPKfS0_Pfi_param_3];
	mov.u32 	%r3, %ctaid.x;
	mov.u32 	%r4, %ntid.x;
	mov.u32 	%r5, %tid.x;
	mad.lo.s32 	%r1, %r3, %r4, %r5;
	setp.ge.s32 	%p1, %r1, %r2;
	@%p1 bra 	$L__BB0_2;
	cvta.to.global.u64 	%rd4, %rd1;
	cvta.to.global.u64 	%rd5, %rd2;
	cvta.to.global.u64 	%rd6, %rd3;
	mul.wide.s32 	%rd7, %r1, 4;
	add.s64 	%rd8, %rd4, %rd7;
	ld.global.f32 	%f1, [%rd8];
	add.s64 	%rd9, %rd5, %rd7;
	ld.global.f32 	%f2, [%rd9];
	add.f32 	%f3, %f1, %f2;
	add.s64 	%rd10, %rd6, %rd7;
	st.global.f32 	[%rd10], %f3;
$L__BB0_2:
	ret;

}
	// .globl	_Z18CUDASubtractArraysPKfS0_Pfi
.visible .entry _Z18CUDASubtractArraysPKfS0_Pfi(
	.param .u64 .ptr .align 1 _Z18CUDASubtractArraysPKfS0_Pfi_param_0,
	.param .u64 .ptr .align 1 _Z18CUDASubtractArraysPKfS0_Pfi_param_1,
	.param .u64 .ptr .align 1 _Z18CUDASubtractArraysPKfS0_Pfi_param_2,
	.param .u32 _Z18CUDASubtractArraysPKfS0_Pfi_param_3
)
{
	.reg .pred 	%p<2>;
	.reg .b32 	%r<6>;
	.reg .b32 	%f<4>;
	.reg .b64 	%rd<11>;

	ld.param.u64 	%rd1, [_Z18CUDASubtractArraysPKfS0_Pfi_param_0];
	ld.param.u64 	%rd2, [_Z18CUDASubtractArraysPKfS0_Pfi_param_1];
	ld.param.u64 	%rd3, [_Z18CUDASubtractArraysPKfS0_Pfi_param_2];
	ld.param.u32 	%r2, [_Z18CUDASubtractArraysPKfS0_Pfi_param_3];
	mov.u32 	%r3, %ctaid.x;
	mov.u32 	%r4, %ntid.x;
	mov.u32 	%r5, %tid.x;
	mad.lo.s32 	%r1, %r3, %r4, %r5;
	setp.ge.s32 	%p1, %r1, %r2;
	@%p1 bra 	$L__BB1_2;
	cvta.to.global.u64 	%rd4, %rd1;
	cvta.to.global.u64 	%rd5, %rd2;
	cvta.to.global.u64 	%rd6, %rd3;
	mul.wide.s32 	%rd7, %r1, 4;
	add.s64 	%rd8, %rd4, %rd7;
	ld.global.f32 	%f1, [%rd8];
	add.s64 	%rd9, %rd5, %rd7;
	ld.global.f32 	%f2, [%rd9];
	sub.f32 	%f3, %f1, %f2;
	add.s64 	%rd10, %rd6, %rd7;
	st.global.f32 	[%rd10], %f3;
$L__BB1_2:
	ret;

}
	// .globl	_Z18CUDAMultiplyArraysPKfS0_Pfiii
.visible .entry _Z18CUDAMultiplyArraysPKfS0_Pfiii(
	.param .u64 .ptr .align 1 _Z18CUDAMultiplyArraysPKfS0_Pfiii_param_0,
	.param .u64 .ptr .align 1 _Z18CUDAMultiplyArraysPKfS0_Pfiii_param_1,
	.param .u64 .ptr .align 1 _Z18CUDAMultiplyArraysPKfS0_Pfiii_param_2,
	.param .u32 _Z18CUDAMultiplyArraysPKfS0_Pfiii_param_3,
	.param .u32 _Z18CUDAMultiplyArraysPKfS0_Pfiii_param_4,
	.param .u32 _Z18CUDAMultiplyArraysPKfS0_Pfiii_param_5
)
{
	.reg .pred 	%p<13>;
	.reg .b32 	%r<41>;
	.reg .b32 	%f<68>;
	.reg .b64 	%rd<53>;

	ld.param.u64 	%rd7, [_Z18CUDAMultiplyArraysPKfS0_Pfiii_param_0];
	ld.param.u64 	%rd8, [_Z18CUDAMultiplyArraysPKfS0_Pfiii_param_1];
	ld.param.u64 	%rd6, [_Z18CUDAMultiplyArraysPKfS0_Pfiii_param_2];
	ld.param.u32 	%r20, [_Z18CUDAMultiplyArraysPKfS0_Pfiii_param_3];
	ld.param.u32 	%r18, [_Z18CUDAMultiplyArraysPKfS0_Pfiii_param_4];
	ld.param.u32 	%r19, [_Z18CUDAMultiplyArraysPKfS0_Pfiii_param_5];
	cvta.to.global.u64 	%rd1, %rd8;
	cvta.to.global.u64 	%rd2, %rd7;
	mov.u32 	%r21, %ntid.y;
	mov.u32 	%r22, %ctaid.y;
	mov.u32 	%r23, %tid.y;
	mad.lo.s32 	%r1, %r21, %r22, %r23;
	mov.u32 	%r24, %ntid.x;
	mov.u32 	%r25, %ctaid.x;
	mov.u32 	%r26, %tid.x;
	mad.lo.s32 	%r2, %r24, %r25, %r26;
	setp.ge.s32 	%p1, %r1, %r20;
	setp.ge.s32 	%p2, %r2, %r19;
	or.pred  	%p3, %p1, %p2;
	@%p3 bra 	$L__BB2_14;
	setp.lt.s32 	%p4, %r18, 1;
	mov.f32 	%f67, 0f00000000;
	@%p4 bra 	$L__BB2_13;
	mul.lo.s32 	%r3, %r18, %r1;
	and.b32  	%r4, %r18, 7;
	setp.lt.u32 	%p5, %r18, 8;
	mov.f32 	%f67, 0f00000000;
	mov.b32 	%r39, 0;
	@%p5 bra 	$L__BB2_5;
	and.b32  	%r39, %r18, 2147483640;
	neg.s32 	%r37, %r39;
	shl.b32 	%r7, %r19, 3;
	mul.wide.u32 	%rd9, %r3, 4;
	add.s64 	%rd10, %rd9, %rd2;
	add.s64 	%rd52, %rd10, 16;
	mov.f32 	%f67, 0f00000000;
	mul.wide.s32 	%rd13, %r19, 4;
	mov.u32 	%r36, %r2;
$L__BB2_4:
	.pragma "nounroll";
	ld.global.f32 	%f17, [%rd52+-16];
	mul.wide.s32 	%rd11, %r36, 4;
	add.s64 	%rd12, %rd1, %rd11;
	ld.global.f32 	%f18, [%rd12];
	fma.rn.f32 	%f19, %f17, %f18, %f67;
	ld.global.f32 	%f20, [%rd52+-12];
	add.s64 	%rd14, %rd12, %rd13;
	ld.global.f32 	%f21, [%rd14];
	fma.rn.f32 	%f22, %f20, %f21, %f19;
	ld.global.f32 	%f23, [%rd52+-8];
	add.s64 	%rd15, %rd14, %rd13;
	ld.global.f32 	%f24, [%rd15];
	fma.rn.f32 	%f25, %f23, %f24, %f22;
	ld.global.f32 	%f26, [%rd52+-4];
	add.s64 	%rd16, %rd15, %rd13;
	ld.global.f32 	%f27, [%rd16];
	fma.rn.f32 	%f28, %f26, %f27, %f25;
	ld.global.f32 	%f29, [%rd52];
	add.s64 	%rd17, %rd16, %rd13;
	ld.global.f32 	%f30, [%rd17];
	fma.rn.f32 	%f31, %f29, %f30, %f28;
	ld.global.f32 	%f32, [%rd52+4];
	add.s64 	%rd18, %rd17, %rd13;
	ld.global.f32 	%f33, [%rd18];
	fma.rn.f32 	%f34, %f32, %f33, %f31;
	ld.global.f32 	%f35, [%rd52+8];
	add.s64 	%rd19, %rd18, %rd13;
	ld.global.f32 	%f36, [%rd19];
	fma.rn.f32 	%f37, %f35, %f36, %f34;
	ld.global.f32 	%f38, [%rd52+12];
	add.s64 	%rd20, %rd19, %rd13;
	ld.global.f32 	%f39, [%rd20];
	fma.rn.f32 	%f67, %f38, %f39, %f37;
	add.s32 	%r37, %r37, 8;
	add.s32 	%r36, %r36, %r7;
	add.s64 	%rd52, %rd52, 32;
	setp.ne.s32 	%p6, %r37, 0;
	@%p6 bra 	$L__BB2_4;
$L__BB2_5:
	setp.eq.s32 	%p7, %r4, 0;
	@%p7 bra 	$L__BB2_13;
	and.b32  	%r13, %r18, 3;
	setp.lt.u32 	%p8, %r4, 4;
	@%p8 bra 	$L__BB2_8;
	add.s32 	%r28, %r39, %r3;
	mul.wide.u32 	%rd21, %r28, 4;
	add.s64 	%rd22, %rd2, %rd21;
	ld.global.f32 	%f41, [%rd22];
	mad.lo.s32 	%r29, %r39, %r19, %r2;
	mul.wide.s32 	%rd23, %r29, 4;
	add.s64 	%rd24, %rd1, %rd23;
	ld.global.f32 	%f42, [%rd24];
	fma.rn.f32 	%f43, %f41, %f42, %f67;
	cvt.u64.u32 	%rd25, %r3;
	cvt.u64.u32 	%rd26, %r39;
	add.s64 	%rd27, %rd26, %rd25;
	shl.b64 	%rd28, %rd27, 2;
	add.s64 	%rd29, %rd2, %rd28;
	ld.global.f32 	%f44, [%rd29+4];
	mul.wide.s32 	%rd30, %r19, 4;
	add.s64 	%rd31, %rd24, %rd30;
	ld.global.f32 	%f45, [%rd31];
	fma.rn.f32 	%f46, %f44, %f45, %f43;
	ld.global.f32 	%f47, [%rd29+8];
	add.s64 	%rd32, %rd31, %rd30;
	ld.global.f32 	%f48, [%rd32];
	fma.rn.f32 	%f49, %f47, %f48, %f46;
	ld.global.f32 	%f50, [%rd29+12];
	add.s64 	%rd33, %rd32, %rd30;
	ld.global.f32 	%f51, [%rd33];
	fma.rn.f32 	%f67, %f50, %f51, %f49;
	add.s32 	%r39, %r39, 4;
$L__BB2_8:
	setp.eq.s32 	%p9, %r13, 0;
	@%p9 bra 	$L__BB2_13;
	setp.eq.s32 	%p10, %r13, 1;
	@%p10 bra 	$L__BB2_11;
	add.s32 	%r30, %r39, %r3;
	mul.wide.u32 	%rd34, %r30, 4;
	add.s64 	%rd35, %rd2, %rd34;
	ld.global.f32 	%f53, [%rd35];
	mad.lo.s32 	%r31, %r39, %r19, %r2;
	mul.wide.s32 	%rd36, %r31, 4;
	add.s64 	%rd37, %rd1, %rd36;
	ld.global.f32 	%f54, [%rd37];
	fma.rn.f32 	%f55, %f53, %f54, %f67;
	cvt.u64.u32 	%rd38, %r3;
	cvt.u64.u32 	%rd39, %r39;
	add.s64 	%rd40, %rd39, %rd38;
	shl.b64 	%rd41, %rd40, 2;
	add.s64 	%rd42, %rd2, %rd41;
	ld.global.f32 	%f56, [%rd42+4];
	mul.wide.s32 	%rd43, %r19, 4;
	add.s64 	%rd44, %rd37, %rd43;
	ld.global.f32 	%f57, [%rd44];
	fma.rn.f32 	%f67, %f56, %f57, %f55;
	add.s32 	%r39, %r39, 2;
$L__BB2_11:
	and.b32  	%r32, %r18, 1;
	setp.eq.b32 	%p11, %r32, 1;
	not.pred 	%p12, %p11;
	@%p12 bra 	$L__BB2_13;
	add.s32 	%r33, %r39, %r3;
	mul.wide.u32 	%rd45, %r33, 4;
	add.s64 	%rd46, %rd2, %rd45;
	ld.global.f32 	%f58, [%rd46];
	mad.lo.s32 	%r34, %r39, %r19, %r2;
	mul.wide.s32 	%rd47, %r34, 4;
	add.s64 	%rd48, %rd1, %rd47;
	ld.global.f32 	%f59, [%rd48];
	fma.rn.f32 	%f67, %f58, %f59, %f67;
$L__BB2_13:
	mad.lo.s32 	%r35, %r19, %r1, %r2;
	cvta.to.global.u64 	%rd49, %rd6;
	mul.wide.s32 	%rd50, %r35, 4;
	add.s64 	%rd51, %rd49, %rd50;
	st.global.f32 	[%rd51], %f67;
$L__BB2_14:
	ret;

}
	// .globl	_Z18CUDACalculateLayerPKfS0_S0_Pfii
.visible .entry _Z18CUDACalculateLayerPKfS0_S0_Pfii(
	.param .u64 .ptr .align 1 _Z18CUDACalculateLayerPKfS0_S0_Pfii_param_0,
	.param .u64 .ptr .align 1 _Z18CUDACalculateLayerPKfS0_S0_Pfii_param_1,
	.param .u64 .ptr .align 1 _Z18CUDACalculateLayerPKfS0_S0_Pfii_param_2,
	.param .u64 .ptr .align 1 _Z18CUDACalculateLayerPKfS0_S0_Pfii_param_3,
	.param .u32 _Z18CUDACalculateLayerPKfS0_S0_Pfii_param_4,
	.param .u32 _Z18CUDACalculateLayerPKfS0_S0_Pfii_param_5
)
{
	.reg .pred 	%p<11>;
	.reg .b32 	%r<38>;
	.reg .b32 	%f<114>;
	.reg .b64 	%rd<34>;

	ld.param.u64 	%rd12, [_Z18CUDACalculateLayerPKfS0_S0_Pfii_param_0];
	ld.param.u64 	%rd10, [_Z18CUDACalculateLayerPKfS0_S0_Pfii_param_1];
	ld.param.u64 	%rd13, [_Z18CUDACalculateLayerPKfS0_S0_Pfii_param_2];
	ld.param.u64 	%rd11, [_Z18CUDACalculateLayerPKfS0_S0_Pfii_param_3];
	ld.param.u32 	%r24, [_Z18CUDACalculateLayerPKfS0_S0_Pfii_param_4];
	ld.param.u32 	%r23, [_Z18CUDACalculateLayerPKfS0_S0_Pfii_param_5];
	cvta.to.global.u64 	%rd1, %rd12;
	cvta.to.global.u64 	%rd2, %rd13;
	mov.u32 	%r25, %ntid.x;
	mov.u32 	%r26, %ctaid.x;
	mov.u32 	%r27, %tid.x;
	mad.lo.s32 	%r1, %r25, %r26, %r27;
	setp.ge.s32 	%p1, %r1, %r24;
	@%p1 bra 	$L__BB3_15;
	setp.lt.s32 	%p2, %r23, 1;
	mov.f32 	%f113, 0f00000000;
	@%p2 bra 	$L__BB3_14;
	mul.lo.s32 	%r2, %r23, %r1;
	and.b32  	%r3, %r23, 15;
	setp.lt.u32 	%p3, %r23, 16;
	mov.f32 	%f113, 0f00000000;
	mov.b32 	%r34, 0;
	@%p3 bra 	$L__BB3_5;
	and.b32  	%r34, %r23, 2147483632;
	neg.s32 	%r32, %r34;
	add.s64 	%rd3, %rd2, 32;
	add.s64 	%rd32, %rd1, 32;
	mov.f32 	%f113, 0f00000000;
	mov.u32 	%r31, %r2;
$L__BB3_4:
	.pragma "nounroll";
	mul.wide.s32 	%rd14, %r31, 4;
	add.s64 	%rd15, %rd3, %rd14;
	ld.global.f32 	%f18, [%rd15+-32];
	ld.global.f32 	%f19, [%rd32+-32];
	fma.rn.f32 	%f20, %f18, %f19, %f113;
	ld.global.f32 	%f21, [%rd15+-28];
	ld.global.f32 	%f22, [%rd32+-28];
	fma.rn.f32 	%f23, %f21, %f22, %f20;
	ld.global.f32 	%f24, [%rd15+-24];
	ld.global.f32 	%f25, [%rd32+-24];
	fma.rn.f32 	%f26, %f24, %f25, %f23;
	ld.global.f32 	%f27, [%rd15+-20];
	ld.global.f32 	%f28, [%rd32+-20];
	fma.rn.f32 	%f29, %f27, %f28, %f26;
	ld.global.f32 	%f30, [%rd15+-16];
	ld.global.f32 	%f31, [%rd32+-16];
	fma.rn.f32 	%f32, %f30, %f31, %f29;
	ld.global.f32 	%f33, [%rd15+-12];
	ld.global.f32 	%f34, [%rd32+-12];
	fma.rn.f32 	%f35, %f33, %f34, %f32;
	ld.global.f32 	%f36, [%rd15+-8];
	ld.global.f32 	%f37, [%rd32+-8];
	fma.rn.f32 	%f38, %f36, %f37, %f35;
	ld.global.f32 	%f39, [%rd15+-4];
	ld.global.f32 	%f40, [%rd32+-4];
	fma.rn.f32 	%f41, %f39, %f40, %f38;
	ld.global.f32 	%f42, [%rd15];
	ld.global.f32 	%f43, [%rd32];
	fma.rn.f32 	%f44, %f42, %f43, %f41;
	ld.global.f32 	%f45, [%rd15+4];
	ld.global.f32 	%f46, [%rd32+4];
	fma.rn.f32 	%f47, %f45, %f46, %f44;
	ld.global.f32 	%f48, [%rd15+8];
	ld.global.f32 	%f49, [%rd32+8];
	fma.rn.f32 	%f50, %f48, %f49, %f47;
	ld.global.f32 	%f51, [%rd15+12];
	ld.global.f32 	%f52, [%rd32+12];
	fma.rn.f32 	%f53, %f51, %f52, %f50;
	ld.global.f32 	%f54, [%rd15+16];
	ld.global.f32 	%f55, [%rd32+16];
	fma.rn.f32 	%f56, %f54, %f55, %f53;
	ld.global.f32 	%f57, [%rd15+20];
	ld.global.f32 	%f58, [%rd32+20];
	fma.rn.f32 	%f59, %f57, %f58, %f56;
	ld.global.f32 	%f60, [%rd15+24];
	ld.global.f32 	%f61, [%rd32+24];
	fma.rn.f32 	%f62, %f60, %f61, %f59;
	ld.global.f32 	%f63, [%rd15+28];
	ld.global.f32 	%f64, [%rd32+28];
	fma.rn.f32 	%f113, %f63, %f64, %f62;
	add.s32 	%r32, %r32, 16;
	add.s32 	%r31, %r31, 16;
	add.s64 	%rd32, %rd32, 64;
	setp.ne.s32 	%p4, %r32, 0;
	@%p4 bra 	$L__BB3_4;
$L__BB3_5:
	setp.eq.s32 	%p5, %r3, 0;
	@%p5 bra 	$L__BB3_14;
	and.b32  	%r11, %r23, 7;
	setp.lt.u32 	%p6, %r3, 8;
	@%p6 bra 	$L__BB3_8;
	add.s32 	%r29, %r34, %r2;
	mul.wide.s32 	%rd16, %r29, 4;
	add.s64 	%rd17, %rd2, %rd16;
	ld.global.f32 	%f66, [%rd17];
	mul.wide.u32 	%rd18, %r34, 4;
	add.s64 	%rd19, %rd1, %rd18;
	ld.global.f32 	%f67, [%rd19];
	fma.rn.f32 	%f68, %f66, %f67, %f113;
	ld.global.f32 	%f69, [%rd17+4];
	ld.global.f32 	%f70, [%rd19+4];
	fma.rn.f32 	%f71, %f69, %f70, %f68;
	ld.global.f32 	%f72, [%rd17+8];
	ld.global.f32 	%f73, [%rd19+8];
	fma.rn.f32 	%f74, %f72, %f73, %f71;
	ld.global.f32 	%f75, [%rd17+12];
	ld.global.f32 	%f76, [%rd19+12];
	fma.rn.f32 	%f77, %f75, %f76, %f74;
	ld.global.f32 	%f78, [%rd17+16];
	ld.global.f32 	%f79, [%rd19+16];
	fma.rn.f32 	%f80, %f78, %f79, %f77;
	ld.global.f32 	%f81, [%rd17+20];
	ld.global.f32 	%f82, [%rd19+20];
	fma.rn.f32 	%f83, %f81, %f82, %f80;
	ld.global.f32 	%f84, [%rd17+24];
	ld.global.f32 	%f85, [%rd19+24];
	fma.rn.f32 	%f86, %f84, %f85, %f83;
	ld.global.f32 	%f87, [%rd17+28];
	ld.global.f32 	%f88, [%rd19+28];
	fma.rn.f32 	%f113, %f87, %f88, %f86;
	add.s32 	%r34, %r34, 8;
$L__BB3_8:
	setp.eq.s32 	%p7, %r11, 0;
	@%p7 bra 	$L__BB3_14;
	and.b32  	%r14, %r23, 3;
	setp.lt.u32 	%p8, %r11, 4;
	@%p8 bra 	$L__BB3_11;
	add.s32 	%r30, %r34, %r2;
	mul.wide.s32 	%rd20, %r30, 4;
	add.s64 	%rd21, %rd2, %rd20;
	ld.global.f32 	%f90, [%rd21];
	mul.wide.u32 	%rd22, %r34, 4;
	add.s64 	%rd23, %rd1, %rd22;
	ld.global.f32 	%f91, [%rd23];
	fma.rn.f32 	%f92, %f90, %f91, %f113;
	ld.global.f32 	%f93, [%rd21+4];
	ld.global.f32 	%f94, [%rd23+4];
	fma.rn.f32 	%f95, %f93, %f94, %f92;
	ld.global.f32 	%f96, [%rd21+8];
	ld.global.f32 	%f97, [%rd23+8];
	fma.rn.f32 	%f98, %f96, %f97, %f95;
	ld.global.f32 	%f99, [%rd21+12];
	ld.global.f32 	%f100, [%rd23+12];
	fma.rn.f32 	%f113, %f99, %f100, %f98;
	add.s32 	%r34, %r34, 4;
$L__BB3_11:
	setp.eq.s32 	%p9, %r14, 0;
	@%p9 bra 	$L__BB3_14;
	mul.wide.u32 	%rd24, %r34, 4;
	add.s64 	%rd33, %rd1, %rd24;
	add.s32 	%r37, %r34, %r2;
	neg.s32 	%r36, %r14;
$L__BB3_13:
	.pragma "nounroll";
	mul.wide.s32 	%rd25, %r37, 4;
	add.s64 	%rd26, %rd2, %rd25;
	ld.global.f32 	%f101, [%rd26];
	ld.global.f32 	%f102, [%rd33];
	fma.rn.f32 	%f113, %f101, %f102, %f113;
	add.s64 	%rd33, %rd33, 4;
	add.s32 	%r37, %r37, 1;
	add.s32 	%r36, %r36, 1;
	setp.ne.s32 	%p10, %r36, 0;
	@%p10 bra 	$L__BB3_13;
$L__BB3_14:
	cvta.to.global.u64 	%rd27, %rd10;
	mul.wide.s32 	%rd28, %r1, 4;
	add.s64 	%rd29, %rd27, %rd28;
	ld.global.f32 	%f103, [%rd29];
	add.f32 	%f104, %f113, %f103;
	cvta.to.global.u64 	%rd30, %rd11;
	add.s64 	%rd31, %rd30, %rd28;
	st.global.f32 	[%rd31], %f104;
$L__BB3_15:
	ret;

}
	// .globl	_Z15CUDAAddConstantPffi
.visible .entry _Z15CUDAAddConstantPffi(
	.param .u64 .ptr .align 1 _Z15CUDAAddConstantPffi_param_0,
	.param .f32 _Z15CUDAAddConstantPffi_param_1,
	.param .u32 _Z15CUDAAddConstantPffi_param_2
)
{
	.reg .pred 	%p<2>;
	.reg .b32 	%r<6>;
	.reg .b32 	%f<4>;
	.reg .b64 	%rd<5>;

	ld.param.u64 	%rd1, [_Z15CUDAAddConstantPffi_param_0];
	ld.param.f32 	%f1, [_Z15CUDAAddConstantPffi_param_1];
	ld.param.u32 	%r2, [_Z15CUDAAddConstantPffi_param_2];
	mov.u32 	%r3, %ntid.x;
	mov.u32 	%r4, %ctaid.x;
	mov.u32 	%r5, %tid.x;
	mad.lo.s32 	%r1, %r3, %r4, %r5;
	setp.ge.s32 	%p1, %r1, %r2;
	@%p1 bra 	$L__BB4_2;
	cvta.to.global.u64 	%rd2, %rd1;
	mul.wide.s32 	%rd3, %r1, 4;
	add.s64 	%rd4, %rd2, %rd3;
	ld.global.f32 	%f2, [%rd4];
	add.f32 	%f3, %f1, %f2;
	st.global.f32 	[%rd4], %f3;
$L__BB4_2:
	ret;

}
	// .globl	_Z20CUDASubtractConstantPffi
.visible .entry _Z20CUDASubtractConstantPffi(
	.param .u64 .ptr .align 1 _Z20CUDASubtractConstantPffi_param_0,
	.param .f32 _Z20CUDASubtractConstantPffi_param_1,
	.param .u32 _Z20CUDASubtractConstantPffi_param_2
)
{
	.reg .pred 	%p<2>;
	.reg .b32 	%r<6>;
	.reg .b32 	%f<4>;
	.reg .b64 	%rd<5>;

	ld.param.u64 	%rd1, [_Z20CUDASubtractConstantPffi_param_0];
	ld.param.f32 	%f1, [_Z20CUDASubtractConstantPffi_param_1];
	ld.param.u32 	%r2, [_Z20CUDASubtractConstantPffi_param_2];
	mov.u32 	%r3, %ntid.x;
	mov.u32 	%r4, %ctaid.x;
	mov.u32 	%r5, %tid.x;
	mad.lo.s32 	%r1, %r3, %r4, %r5;
	setp.ge.s32 	%p1, %r1, %r2;
	@%p1 bra 	$L__BB5_2;
	cvta.to.global.u64 	%rd2, %rd1;
	mul.wide.s32 	%rd3, %r1, 4;
	add.s64 	%rd4, %rd2, %rd3;
	ld.global.f32 	%f2, [%rd4];
	sub.f32 	%f3, %f2, %f1;
	st.global.f32 	[%rd4], %f3;
$L__BB5_2:
	ret;

}
	// .globl	_Z20CUDAMultiplyConstantPffi
.visible .entry _Z20CUDAMultiplyConstantPffi(
	.param .u64 .ptr .align 1 _Z20CUDAMultiplyConstantPffi_param_0,
	.param .f32 _Z20CUDAMultiplyConstantPffi_param_1,
	.param .u32 _Z20CUDAMultiplyConstantPffi_param_2
)
{
	.reg .pred 	%p<2>;
	.reg .b32 	%r<6>;
	.reg .b32 	%f<4>;
	.reg .b64 	%rd<5>;

	ld.param.u64 	%rd1, [_Z20CUDAMultiplyConstantPffi_param_0];
	ld.param.f32 	%f1, [_Z20CUDAMultiplyConstantPffi_param_1];
	ld.param.u32 	%r2, [_Z20CUDAMultiplyConstantPffi_param_2];
	mov.u32 	%r3, %ntid.x;
	mov.u32 	%r4, %ctaid.x;
	mov.u32 	%r5, %tid.x;
	mad.lo.s32 	%r1, %r3, %r4, %r5;
	setp.ge.s32 	%p1, %r1, %r2;
	@%p1 bra 	$L__BB6_2;
	cvta.to.global.u64 	%rd2, %rd1;
	mul.wide.s32 	%rd3, %r1, 4;
	add.s64 	%rd4, %rd2, %rd3;
	ld.global.f32 	%f2, [%rd4];
	mul.f32 	%f3, %f1, %f2;
	st.global.f32 	[%rd4], %f3;
$L__BB6_2:
	ret;

}


// ===== COMPILED SASS (sm_100) =====

	.target	sm_100

	.elftype	@"ET_EXEC"


//--------------------- .note.nv.tkinfo           --------------------------
	.section	.note.nv.tkinfo,"",@"SHT_NOTE"
	.sectionflags	@"SHF_NOTE_NV_TKINFO"
	.tkinfo
        /*0018*/ 	.word	0x00000002
        /*0030*/ 	.string	""
        /*0030*/ 	.string	"ptxas"
        /*0030*/ 	.string	"Cuda compilation tools, release 13.0, V13.0.88"
        /*0030*/ 	.string	"Build cuda_13.0.r13.0/compiler.36424714_0"
        /*0030*/ 	.string	"-arch sm_100 -m 64 "



//--------------------- .note.nv.cuinfo           --------------------------
	.section	.note.nv.cuinfo,"",@"SHT_NOTE"
	.sectionflags	@"SHF_NOTE_NV_CUINFO"
        /*0018*/ 	.short	0x0002
        /*001a*/ 	.short	0x0064
        /*001c*/ 	.short	0x0082
	.zero		2


//--------------------- .nv.info                  --------------------------
	.section	.nv.info,"",@"SHT_CUDA_INFO"
	.align	4


	//----- nvinfo : EIATTR_REGCOUNT
	.align		4
        /*0000*/ 	.byte	0x04, 0x2f
        /*0002*/ 	.short	(.L_1 - .L_0)
	.align		4
.L_0:
        /*0004*/ 	.word	index@(_Z13CUDAAddArraysPKfS0_Pfi)
        /*0008*/ 	.word	0x0000000c


	//----- nvinfo : EIATTR_FRAME_SIZE
	.align		4
.L_1:
        /*000c*/ 	.byte	0x04, 0x11
        /*000e*/ 	.short	(.L_3 - .L_2)
	.align		4
.L_2:
        /*0010*/ 	.word	index@(_Z13CUDAAddArraysPKfS0_Pfi)
        /*0014*/ 	.word	0x00000000


	//----- nvinfo : EIATTR_REGCOUNT
	.align		4
.L_3:
        /*0018*/ 	.byte	0x04, 0x2f
        /*001a*/ 	.short	(.L_5 - .L_4)
	.align		4
.L_4:
        /*001c*/ 	.word	index@(_Z18CUDASubtractArraysPKfS0_Pfi)
        /*0020*/ 	.word	0x0000000c


	//----- nvinfo : EIATTR_FRAME_SIZE
	.align		4
.L_5:
        /*0024*/ 	.byte	0x04, 0x11
        /*0026*/ 	.short	(.L_7 - .L_6)
	.align		4
.L_6:
        /*0028*/ 	.word	index@(_Z18CUDASubtractArraysPKfS0_Pfi)
        /*002c*/ 	.word	0x00000000


	//----- nvinfo : EIATTR_REGCOUNT
	.align		4
.L_7:
        /*0030*/ 	.byte	0x04, 0x2f
        /*0032*/ 	.short	(.L_9 - .L_8)
	.align		4
.L_8:
        /*0034*/ 	.word	index@(_Z18CUDAMultiplyArraysPKfS0_Pfiii)
        /*0038*/ 	.word	0x00000020


	//----- nvinfo : EIATTR_FRAME_SIZE
	.align		4
.L_9:
        /*003c*/ 	.byte	0x04, 0x11
        /*003e*/ 	.short	(.L_11 - .L_10)
	.align		4
.L_10:
        /*0040*/ 	.word	index@(_Z18CUDAMultiplyArraysPKfS0_Pfiii)
        /*0044*/ 	.word	0x00000000


	//----- nvinfo : EIATTR_REGCOUNT
	.align		4
.L_11:
        /*0048*/ 	.byte	0x04, 0x2f
        /*004a*/ 	.short	(.L_13 - .L_12)
	.align		4
.L_12:
        /*004c*/ 	.word	index@(_Z18CUDACalculateLayerPKfS0_S0_Pfii)
        /*0050*/ 	.word	0x0000001e


	//----- nvinfo : EIATTR_FRAME_SIZE
	.align		4
.L_13:
        /*0054*/ 	.byte	0x04, 0x11
        /*0056*/ 	.short	(.L_15 - .L_14)
	.align		4
.L_14:
        /*0058*/ 	.word	index@(_Z18CUDACalculateLayerPKfS0_S0_Pfii)
        /*005c*/ 	.word	0x00000000


	//----- nvinfo : EIATTR_REGCOUNT
	.align		4
.L_15:
        /*0060*/ 	.byte	0x04, 0x2f
        /*0062*/ 	.short	(.L_17 - .L_16)
	.align		4
.L_16:
        /*0064*/ 	.word	index@(_Z15CUDAAddConstantPffi)
        /*0068*/ 	.word	0x00000008


	//----- nvinfo : EIATTR_FRAME_SIZE
	.align		4
.L_17:
        /*006c*/ 	.byte	0x04, 0x11
        /*006e*/ 	.short	(.L_19 - .L_18)
	.align		4
.L_18:
        /*0070*/ 	.word	index@(_Z15CUDAAddConstantPffi)
        /*0074*/ 	.word	0x00000000


	//----- nvinfo : EIATTR_REGCOUNT
	.align		4
.L_19:
        /*0078*/ 	.byte	0x04, 0x2f
        /*007a*/ 	.short	(.L_21 - .L_20)
	.align		4
.L_20:
        /*007c*/ 	.word	index@(_Z20CUDASubtractConstantPffi)
        /*0080*/ 	.word	0x00000008


	//----- nvinfo : EIATTR_FRAME_SIZE
	.align		4
.L_21:
        /*0084*/ 	.byte	0x04, 0x11
        /*0086*/ 	.short	(.L_23 - .L_22)
	.align		4
.L_22:
        /*0088*/ 	.word	index@(_Z20CUDASubtractConstantPffi)
        /*008c*/ 	.word	0x00000000


	//----- nvinfo : EIATTR_REGCOUNT
	.align		4
.L_23:
        /*0090*/ 	.byte	0x04, 0x2f
        /*0092*/ 	.short	(.L_25 - .L_24)
	.align		4
.L_24:
        /*0094*/ 	.word	index@(_Z20CUDAMultiplyConstantPffi)
        /*0098*/ 	.word	0x00000008


	//----- nvinfo : EIATTR_FRAME_SIZE
	.align		4
.L_25:
        /*009c*/ 	.byte	0x04, 0x11
        /*009e*/ 	.short	(.L_27 - .L_26)
	.align		4
.L_26:
        /*00a0*/ 	.word	index@(_Z20CUDAMultiplyConstantPffi)
        /*00a4*/ 	.word	0x00000000


	//----- nvinfo : EIATTR_MIN_STACK_SIZE
	.align		4
.L_27:
        /*00a8*/ 	.byte	0x04, 0x12
        /*00aa*/ 	.short	(.L_29 - .L_28)
	.align		4
.L_28:
        /*00ac*/ 	.word	index@(_Z20CUDAMultiplyConstantPffi)
        /*00b0*/ 	.word	0x00000000


	//----- nvinfo : EIATTR_MIN_STACK_SIZE
	.align		4
.L_29:
        /*00b4*/ 	.byte	0x04, 0x12
        /*00b6*/ 	.short	(.L_31 - .L_30)
	.align		4
.L_30:
        /*00b8*/ 	.word	index@(_Z20CUDASubtractConstantPffi)
        /*00bc*/ 	.word	0x00000000


	//----- nvinfo : EIATTR_MIN_STACK_SIZE
	.align		4
.L_31:
        /*00c0*/ 	.byte	0x04, 0x12
        /*00c2*/ 	.short	(.L_33 - .L_32)
	.align		4
.L_32:
        /*00c4*/ 	.word	index@(_Z15CUDAAddConstantPffi)
        /*00c8*/ 	.word	0x00000000


	//----- nvinfo : EIATTR_MIN_STACK_SIZE
	.align		4
.L_33:
        /*00cc*/ 	.byte	0x04, 0x12
        /*00ce*/ 	.short	(.L_35 - .L_34)
	.align		4
.L_34:
        /*00d0*/ 	.word	index@(_Z18CUDACalculateLayerPKfS0_S0_Pfii)
        /*00d4*/ 	.word	0x00000000


	//----- nvinfo : EIATTR_MIN_STACK_SIZE
	.align		4
.L_35:
        /*00d8*/ 	.byte	0x04, 0x12
        /*00da*/ 	.short	(.L_37 - .L_36)
	.align		4
.L_36:
        /*00dc*/ 	.word	index@(_Z18CUDAMultiplyArraysPKfS0_Pfiii)
        /*00e0*/ 	.word	0x00000000


	//----- nvinfo : EIATTR_MIN_STACK_SIZE
	.align		4
.L_37:
        /*00e4*/ 	.byte	0x04, 0x12
        /*00e6*/ 	.short	(.L_39 - .L_38)
	.align		4
.L_38:
        /*00e8*/ 	.word	index@(_Z18CUDASubtractArraysPKfS0_Pfi)
        /*00ec*/ 	.word	0x00000000


	//----- nvinfo : EIATTR_MIN_STACK_SIZE
	.align		4
.L_39:
        /*00f0*/ 	.byte	0x04, 0x12
        /*00f2*/ 	.short	(.L_41 - .L_40)
	.align		4
.L_40:
        /*00f4*/ 	.word	index@(_Z13CUDAAddArraysPKfS0_Pfi)
        /*00f8*/ 	.word	0x00000000
.L_41:


//--------------------- .nv.compat                --------------------------
	.section	.nv.compat,"",@"SHT_CUDA_COMPAT_INFO"
	.align	4
        /*0000*/ 	.byte	0x02, 0x09, 0x00, 0x00, 0x02, 0x02, 0x01, 0x00, 0x02, 0x05, 0x05, 0x00, 0x03, 0x07, 0x01, 0x01
        /*0010*/ 	.byte	0x02, 0x03, 0x00, 0x00, 0x02, 0x06, 0x01, 0x00, 0x04, 0x0b, 0x08, 0x00, 0x09, 0x00, 0x00, 0x00
        /*0020*/ 	.byte	0x00, 0x00, 0x00, 0x00


//--------------------- .nv.info._Z20CUDAMultiplyConstantPffi --------------------------
	.section	.nv.info._Z20CUDAMultiplyConstantPffi,"",@"SHT_CUDA_INFO"
	.sectionflags	@""
	.align	4


	//----- nvinfo : EIATTR_CUDA_API_VERSION
	.align		4
        /*0000*/ 	.byte	0x04, 0x37
        /*0002*/ 	.short	(.L_43 - .L_42)
.L_42:
        /*0004*/ 	.word	0x00000082


	//----- nvinfo : EIATTR_KPARAM_INFO
	.align		4
.L_43:
        /*0008*/ 	.byte	0x04, 0x17
        /*000a*/ 	.short	(.L_45 - .L_44)
.L_44:
        /*000c*/ 	.word	0x00000000
        /*0010*/ 	.short	0x0002
        /*0012*/ 	.short	0x000c
        /*0014*/ 	.byte	0x00, 0xf0, 0x11, 0x00


	//----- nvinfo : EIATTR_KPARAM_INFO
	.align		4
.L_45:
        /*0018*/ 	.byte	0x04, 0x17
        /*001a*/ 	.short	(.L_47 - .L_46)
.L_46:
        /*001c*/ 	.word	0x00000000
        /*0020*/ 	.short	0x0001
        /*0022*/ 	.short	0x0008
        /*0024*/ 	.byte	0x00, 0xf0, 0x11, 0x00


	//----- nvinfo : EIATTR_KPARAM_INFO
	.align		4
.L_47:
        /*0028*/ 	.byte	0x04, 0x17
        /*002a*/ 	.short	(.L_49 - .L_48)
.L_48:
        /*002c*/ 	.word	0x00000000
        /*0030*/ 	.short	0x0000
        /*0032*/ 	.short	0x0000
        /*0034*/ 	.byte	0x00, 0xf5, 0x21, 0x00


	//----- nvinfo : EIATTR_SPARSE_MMA_MASK
	.align		4
.L_49:
        /*0038*/ 	.byte	0x03, 0x50
        /*003a*/ 	.short	0x0000


	//----- nvinfo : EIATTR_MAXREG_COUNT
	.align		4
        /*003c*/ 	.byte	0x03, 0x1b
        /*003e*/ 	.short	0x00ff


	//----- nvinfo : EIATTR_MERCURY_ISA_VERSION
	.align		4
        /*0040*/ 	.byte	0x03, 0x5f
        /*0042*/ 	.short	0x0101


	//----- nvinfo : EIATTR_VRC_CTA_INIT_COUNT
	.align		4
        /*0044*/ 	.byte	0x02, 0x4a
	.zero		1
	.zero		1


	//----- nvinfo : EIATTR_EXIT_INSTR_OFFSETS
	.align		4
        /*0048*/ 	.byte	0x04, 0x1c
        /*004a*/ 	.short	(.L_51 - .L_50)


	//   ....[0]....
.L_50:
        /*004c*/ 	.word	0x00000070


	//   ....[1]....
        /*0050*/ 	.word	0x000000f0


	//----- nvinfo : EIATTR_CBANK_PARAM_SIZE
	.align		4
.L_51:
        /*0054*/ 	.byte	0x03, 0x19
        /*0056*/ 	.short	0x0010


	//----- nvinfo : EIATTR_PARAM_CBANK
	.align		4
        /*0058*/ 	.byte	0x04, 0x0a
        /*005a*/ 	.short	(.L_53 - .L_52)
	.align		4
.L_52:
        /*005c*/ 	.word	index@(.nv.constant0._Z20CUDAMultiplyConstantPffi)
        /*0060*/ 	.short	0x0380
        /*0062*/ 	.short	0x0010


	//----- nvinfo : EIATTR_SW_WAR
	.align		4
.L_53:
        /*0064*/ 	.byte	0x04, 0x36
        /*0066*/ 	.short	(.L_55 - .L_54)
.L_54:
        /*0068*/ 	.word	0x00000008
.L_55:


//--------------------- .nv.info._Z20CUDASubtractConstantPffi --------------------------
	.section	.nv.info._Z20CUDASubtractConstantPffi,"",@"SHT_CUDA_INFO"
	.sectionflags	@""
	.align	4


	//----- nvinfo : EIATTR_CUDA_API_VERSION
	.align		4
        /*0000*/ 	.byte	0x04, 0x37
        /*0002*/ 	.short	(.L_57 - .L_56)
.L_56:
        /*0004*/ 	.word	0x00000082


	//----- nvinfo : EIATTR_KPARAM_INFO
	.align		4
.L_57:
        /*0008*/ 	.byte	0x04, 0x17
        /*000a*/ 	.short	(.L_59 - .L_58)
.L_58:
        /*000c*/ 	.word	0x00000000
        /*0010*/ 	.short	0x0002
        /*0012*/ 	.short	0x000c
        /*0014*/ 	.byte	0x00, 0xf0, 0x11, 0x00


	//----- nvinfo : EIATTR_KPARAM_INFO
	.align		4
.L_59:
        /*0018*/ 	.byte	0x04, 0x17
        /*001a*/ 	.short	(.L_61 - .L_60)
.L_60:
        /*001c*/ 	.word	0x00000000
        /*0020*/ 	.short	0x0001
        /*0022*/ 	.short	0x0008
        /*0024*/ 	.byte	0x00, 0xf0, 0x11, 0x00


	//----- nvinfo : EIATTR_KPARAM_INFO
	.align		4
.L_61:
        /*0028*/ 	.byte	0x04, 0x17
        /*002a*/ 	.short	(.L_63 - .L_62)
.L_62:
        /*002c*/ 	.word	0x00000000
        /*0030*/ 	.short	0x0000
        /*0032*/ 	.short	0x0000
        /*0034*/ 	.byte	0x00, 0xf5, 0x21, 0x00


	//----- nvinfo : EIATTR_SPARSE_MMA_MASK
	.align		4
.L_63:
        /*0038*/ 	.byte	0x03, 0x50
        /*003a*/ 	.short	0x0000


	//----- nvinfo : EIATTR_MAXREG_COUNT
	.align		4
        /*003c*/ 	.byte	0x03, 0x1b
        /*003e*/ 	.short	0x00ff


	//----- nvinfo : EIATTR_MERCURY_ISA_VERSION
	.align		4
        /*0040*/ 	.byte	0x03, 0x5f
        /*0042*/ 	.short	0x0101


	//----- nvinfo : EIATTR_VRC_CTA_INIT_COUNT
	.align		4
        /*0044*/ 	.byte	0x02, 0x4a
	.zero		1
	.zero		1


	//----- nvinfo : EIATTR_EXIT_INSTR_OFFSETS
	.align		4
        /*0048*/ 	.byte	0x04, 0x1c
        /*004a*/ 	.short	(.L_65 - .L_64)


	//   ....[0]....
.L_64:
        /*004c*/ 	.word	0x00000070


	//   ....[1]....
        /*0050*/ 	.word	0x000000f0


	//----- nvinfo : EIATTR_CBANK_PARAM_SIZE
	.align		4
.L_65:
        /*0054*/ 	.byte	0x03, 0x19
        /*0056*/ 	.short	0x0010


	//----- nvinfo : EIATTR_PARAM_CBANK
	.align		4
        /*0058*/ 	.byte	0x04, 0x0a
        /*005a*/ 	.short	(.L_67 - .L_66)
	.align		4
.L_66:
        /*005c*/ 	.word	index@(.nv.constant0._Z20CUDASubtractConstantPffi)
        /*0060*/ 	.short	0x0380
        /*0062*/ 	.short	0x0010


	//----- nvinfo : EIATTR_SW_WAR
	.align		4
.L_67:
        /*0064*/ 	.byte	0x04, 0x36
        /*0066*/ 	.short	(.L_69 - .L_68)
.L_68:
        /*0068*/ 	.word	0x00000008
.L_69:


//--------------------- .nv.info._Z15CUDAAddConstantPffi --------------------------
	.section	.nv.info._Z15CUDAAddConstantPffi,"",@"SHT_CUDA_INFO"
	.sectionflags	@""
	.align	4


	//----- nvinfo : EIATTR_CUDA_API_VERSION
	.align		4
        /*0000*/ 	.byte	0x04, 0x37
        /*0002*/ 	.short	(.L_71 - .L_70)
.L_70:
        /*0004*/ 	.word	0x00000082


	//----- nvinfo : EIATTR_KPARAM_INFO
	.align		4
.L_71:
        /*0008*/ 	.byte	0x04, 0x17
        /*000a*/ 	.short	(.L_73 - .L_72)
.L_72:
        /*000c*/ 	.word	0x00000000
        /*0010*/ 	.short	0x0002
        /*0012*/ 	.short	0x000c
        /*0014*/ 	.byte	0x00, 0xf0, 0x11, 0x00


	//----- nvinfo : EIATTR_KPARAM_INFO
	.align		4
.L_73:
        /*0018*/ 	.byte	0x04, 0x17
        /*001a*/ 	.short	(.L_75 - .L_74)
.L_74:
        /*001c*/ 	.word	0x00000000
        /*0020*/ 	.short	0x0001
        /*0022*/ 	.short	0x0008
        /*0024*/ 	.byte	0x00, 0xf0, 0x11, 0x00


	//----- nvinfo : EIATTR_KPARAM_INFO
	.align		4
.L_75:
        /*0028*/ 	.byte	0x04, 0x17
        /*002a*/ 	.short	(.L_77 - .L_76)
.L_76:
        /*002c*/ 	.word	0x00000000
        /*0030*/ 	.short	0x0000
        /*0032*/ 	.short	0x0000
        /*0034*/ 	.byte	0x00, 0xf5, 0x21, 0x00


	//----- nvinfo : EIATTR_SPARSE_MMA_MASK
	.align		4
.L_77:
        /*0038*/ 	.byte	0x03, 0x50
        /*003a*/ 	.short	0x0000


	//----- nvinfo : EIATTR_MAXREG_COUNT
	.align		4
        /*003c*/ 	.byte	0x03, 0x1b
        /*003e*/ 	.short	0x00ff


	//----- nvinfo : EIATTR_MERCURY_ISA_VERSION
	.align		4
        /*0040*/ 	.byte	0x03, 0x5f
        /*0042*/ 	.short	0x0101


	//----- nvinfo : EIATTR_VRC_CTA_INIT_COUNT
	.align		4
        /*0044*/ 	.byte	0x02, 0x4a
	.zero		1
	.zero		1


	//----- nvinfo : EIATTR_EXIT_INSTR_OFFSETS
	.align		4
        /*0048*/ 	.byte	0x04, 0x1c
        /*004a*/ 	.short	(.L_79 - .L_78)


	//   ....[0]....
.L_78:
        /*004c*/ 	.word	0x00000070


	//   ....[1]....
        /*0050*/ 	.word	0x000000f0


	//----- nvinfo : EIATTR_CBANK_PARAM_SIZE
	.align		4
.L_79:
        /*0054*/ 	.byte	0x03, 0x19
        /*0056*/ 	.short	0x0010


	//----- nvinfo : EIATTR_PARAM_CBANK
	.align		4
        /*0058*/ 	.byte	0x04, 0x0a
        /*005a*/ 	.short	(.L_81 - .L_80)
	.align		4
.L_80:
        /*005c*/ 	.word	index@(.nv.constant0._Z15CUDAAddConstantPffi)
        /*0060*/ 	.short	0x0380
        /*0062*/ 	.short	0x0010


	//----- nvinfo : EIATTR_SW_WAR
	.align		4
.L_81:
        /*0064*/ 	.byte	0x04, 0x36
        /*0066*/ 	.short	(.L_83 - .L_82)
.L_82:
        /*0068*/ 	.word	0x00000008
.L_83:


//--------------------- .nv.info._Z18CUDACalculateLayerPKfS0_S0_Pfii --------------------------
	.section	.nv.info._Z18CUDACalculateLayerPKfS0_S0_Pfii,"",@"SHT_CUDA_INFO"
	.sectionflags	@""
	.align	4


	//----- nvinfo : EIATTR_CUDA_API_VERSION
	.align		4
        /*0000*/ 	.byte	0x04, 0x37
        /*0002*/ 	.short	(.L_85 - .L_84)
.L_84:
        /*0004*/ 	.word	0x00000082


	//----- nvinfo : EIATTR_KPARAM_INFO
	.align		4
.L_85:
        /*0008*/ 	.byte	0x04, 0x17
        /*000a*/ 	.short	(.L_87 - .L_86)
.L_86:
        /*000c*/ 	.word	0x00000000
        /*0010*/ 	.short	0x0005
        /*0012*/ 	.short	0x0024
        /*0014*/ 	.byte	0x00, 0xf0, 0x11, 0x00


	//----- nvinfo : EIATTR_KPARAM_INFO
	.align		4
.L_87:
        /*0018*/ 	.byte	0x04, 0x17
        /*001a*/ 	.short	(.L_89 - .L_88)
.L_88:
        /*001c*/ 	.word	0x00000000
        /*0020*/ 	.short	0x0004
        /*0022*/ 	.short	0x0020
        /*0024*/ 	.byte	0x00, 0xf0, 0x11, 0x00


	//----- nvinfo : EIATTR_KPARAM_INFO
	.align		4
.L_89:
        /*0028*/ 	.byte	0x04, 0x17
        /*002a*/ 	.short	(.L_91 - .L_90)
.L_90:
        /*002c*/ 	.word	0x00000000
        /*0030*/ 	.short	0x0003
        /*0032*/ 	.short	0x0018
        /*0034*/ 	.byte	0x00, 0xf5, 0x21, 0x00


	//----- nvinfo : EIATTR_KPARAM_INFO
	.align		4
.L_91:
        /*0038*/ 	.byte	0x04, 0x17
        /*003a*/ 	.short	(.L_93 - .L_92)
.L_92:
        /*003c*/ 	.word	0x00000000
        /*0040*/ 	.short	0x0002
        /*0042*/ 	.short	0x0010
        /*0044*/ 	.byte	0x00, 0xf5, 0x21, 0x00


	//----- nvinfo : EIATTR_KPARAM_INFO
	.align		4
.L_93:
        /*0048*/ 	.byte	0x04, 0x17
        /*004a*/ 	.short	(.L_95 - .L_94)
.L_94:
        /*004c*/ 	.word	0x00000000
        /*0050*/ 	.short	0x0001
        /*0052*/ 	.short	0x0008
        /*0054*/ 	.byte	0x00, 0xf5, 0x21, 0x00


	//----- nvinfo : EIATTR_KPARAM_INFO
	.align		4
.L_95:
        /*0058*/ 	.byte	0x04, 0x17
        /*005a*/ 	.short	(.L_97 - .L_96)
.L_96:
        /*005c*/ 	.word	0x00000000
        /*0060*/ 	.short	0x0000
        /*0062*/ 	.short	0x0000
        /*0064*/ 	.byte	0x00, 0xf5, 0x21, 0x00


	//----- nvinfo : EIATTR_SPARSE_MMA_MASK
	.align		4
.L_97:
        /*0068*/ 	.byte	0x03, 0x50
        /*006a*/ 	.short	0x0000


	//----- nvinfo : EIATTR_MAXREG_COUNT
	.align		4
        /*006c*/ 	.byte	0x03, 0x1b
        /*006e*/ 	.short	0x00ff


	//----- nvinfo : EIATTR_MERCURY_ISA_VERSION
	.align		4
        /*0070*/ 	.byte	0x03, 0x5f
        /*0072*/ 	.short	0x0101


	//----- nvinfo : EIATTR_VRC_CTA_INIT_COUNT
	.align		4
        /*0074*/ 	.byte	0x02, 0x4a
	.zero		1
	.zero		1


	//----- nvinfo : EIATTR_EXIT_INSTR_OFFSETS
	.align		4
        /*0078*/ 	.byte	0x04, 0x1c
        /*007a*/ 	.short	(.L_99 - .L_98)


	//   ....[0]....
.L_98:
        /*007c*/ 	.word	0x00000070


	//   ....[1]....
        /*0080*/ 	.word	0x00000ae0


	//----- nvinfo : EIATTR_CBANK_PARAM_SIZE
	.align		4
.L_99:
        /*0084*/ 	.byte	0x03, 0x19
        /*0086*/ 	.short	0x0028


	//----- nvinfo : EIATTR_PARAM_CBANK
	.align		4
        /*0088*/ 	.byte	0x04, 0x0a
        /*008a*/ 	.short	(.L_101 - .L_100)
	.align		4
.L_100:
        /*008c*/ 	.word	index@(.nv.constant0._Z18CUDACalculateLayerPKfS0_S0_Pfii)
        /*0090*/ 	.short	0x0380
        /*0092*/ 	.short	0x0028


	//----- nvinfo : EIATTR_SW_WAR
	.align		4
.L_101:
        /*0094*/ 	.byte	0x04, 0x36
        /*0096*/ 	.short	(.L_103 - .L_102)
.L_102:
        /*0098*/ 	.word	0x00000008
.L_103:


//--------------------- .nv.info._Z18CUDAMultiplyArraysPKfS0_Pfiii --------------------------
	.section	.nv.info._Z18CUDAMultiplyArraysPKfS0_Pfiii,"",@"SHT_CUDA_INFO"
	.sectionflags	@""
	.align	4


	//----- nvinfo : EIATTR_CUDA_API_VERSION
	.align		4
        /*0000*/ 	.byte	0x04, 0x37
        /*0002*/ 	.short	(.L_105 - .L_104)
.L_104:
        /*0004*/ 	.word	0x00000082


	//----- nvinfo : EIATTR_KPARAM_INFO
	.align		4
.L_105:
        /*0008*/ 	.byte	0x04, 0x17
        /*000a*/ 	.short	(.L_107 - .L_106)
.L_106:
        /*000c*/ 	.word	0x00000000
        /*0010*/ 	.short	0x0005
        /*0012*/ 	.short	0x0020
        /*0014*/ 	.byte	0x00, 0xf0, 0x11, 0x00


	//----- nvinfo : EIATTR_KPARAM_INFO
	.align		4
.L_107:
        /*0018*/ 	.byte	0x04, 0x17
        /*001a*/ 	.short	(.L_109 - .L_108)
.L_108:
        /*001c*/ 	.word	0x00000000
        /*0020*/ 	.short	0x0004
        /*0022*/ 	.short	0x001c
        /*0024*/ 	.byte	0x00, 0xf0, 0x11, 0x00


	//----- nvinfo : EIATTR_KPARAM_INFO
	.align		4
.L_109:
        /*0028*/ 	.byte	0x04, 0x17
        /*002a*/ 	.short	(.L_111 - .L_110)
.L_110:
        /*002c*/ 	.word	0x00000000
        /*0030*/ 	.short	0x0003
        /*0032*/ 	.short	0x0018
        /*0034*/ 	.byte	0x00, 0xf0, 0x11, 0x00


	//----- nvinfo : EIATTR_KPARAM_INFO
	.align		4
.L_111:
        /*0038*/ 	.byte	0x04, 0x17
        /*003a*/ 	.short	(.L_113 - .L_112)
.L_112:
        /*003c*/ 	.word	0x00000000
        /*0040*/ 	.short	0x0002
        /*0042*/ 	.short	0x0010
        /*0044*/ 	.byte	0x00, 0xf5, 0x21, 0x00


	//----- nvinfo : EIATTR_KPARAM_INFO
	.align		4
.L_113:
        /*0048*/ 	.byte	0x04, 0x17
        /*004a*/ 	.short	(.L_115 - .L_114)
.L_114:
        /*004c*/ 	.word	0x00000000
        /*0050*/ 	.short	0x0001
        /*0052*/ 	.short	0x0008
        /*0054*/ 	.byte	0x00, 0xf5, 0x21, 0x00


	//----- nvinfo : EIATTR_KPARAM_INFO
	.align		4
.L_115:
        /*0058*/ 	.byte	0x04, 0x17
        /*005a*/ 	.short	(.L_117 - .L_116)
.L_116:
        /*005c*/ 	.word	0x00000000
        /*0060*/ 	.short	0x0000
        /*0062*/ 	.short	0x0000
        /*0064*/ 	.byte	0x00, 0xf5, 0x21, 0x00


	//----- nvinfo : EIATTR_SPARSE_MMA_MASK
	.align		4
.L_117:
        /*0068*/ 	.byte	0x03, 0x50
        /*006a*/ 	.short	0x0000


	//----- nvinfo : EIATTR_MAXREG_COUNT
	.align		4
        /*006c*/ 	.byte	0x03, 0x1b
        /*006e*/ 	.short	0x00ff


	//----- nvinfo : EIATTR_MERCURY_ISA_VERSION
	.align		4
        /*0070*/ 	.byte	0x03, 0x5f
        /*0072*/ 	.short	0x0101


	//----- nvinfo : EIATTR_VRC_CTA_INIT_COUNT
	.align		4
        /*0074*/ 	.byte	0x02, 0x4a
	.zero		1
	.zero		1


	//----- nvinfo : EIATTR_EXIT_INSTR_OFFSETS
	.align		4
        /*0078*/ 	.byte	0x04, 0x1c
        /*007a*/ 	.short	(.L_119 - .L_118)


	//   ....[0]....
.L_118:
        /*007c*/ 	.word	0x000000d0


	//   ....[1]....
        /*0080*/ 	.word	0x000008f0


	//----- nvinfo : EIATTR_CBANK_PARAM_SIZE
	.align		4
.L_119:
        /*0084*/ 	.byte	0x03, 0x19
        /*0086*/ 	.short	0x0024


	//----- nvinfo : EIATTR_PARAM_CBANK
	.align		4
        /*0088*/ 	.byte	0x04, 0x0a
        /*008a*/ 	.short	(.L_121 - .L_120)
	.align		4
.L_120:
        /*008c*/ 	.word	index@(.nv.constant0._Z18CUDAMultiplyArraysPKfS0_Pfiii)
        /*0090*/ 	.short	0x0380
        /*0092*/ 	.short	0x0024


	//----- nvinfo : EIATTR_SW_WAR
	.align		4
.L_121:
        /*0094*/ 	.byte	0x04, 0x36
        /*0096*/ 	.short	(.L_123 - .L_122)
.L_122:
        /*0098*/ 	.word	0x00000008
.L_123:


//--------------------- .nv.info._Z18CUDASubtractArraysPKfS0_Pfi --------------------------
	.section	.nv.info._Z18CUDASubtractArraysPKfS0_Pfi,"",@"SHT_CUDA_INFO"
	.sectionflags	@""
	.align	4


	//----- nvinfo : EIATTR_CUDA_API_VERSION
	.align		4
        /*0000*/ 	.byte	0x04, 0x37
        /*0002*/ 	.short	(.L_125 - .L_124)
.L_124:
        /*0004*/ 	.word	0x00000082


	//----- nvinfo : EIATTR_KPARAM_INFO
	.align		4
.L_125:
        /*0008*/ 	.byte	0x04, 0x17
        /*000a*/ 	.short	(.L_127 - .L_126)
.L_126:
        /*000c*/ 	.word	0x00000000
        /*0010*/ 	.short	0x0003
        /*0012*/ 	.short	0x0018
        /*0014*/ 	.byte	0x00, 0xf0, 0x11, 0x00


	//----- nvinfo : EIATTR_KPARAM_INFO
	.align		4
.L_127:
        /*0018*/ 	.byte	0x04, 0x17
        /*001a*/ 	.short	(.L_129 - .L_128)
.L_128:
        /*001c*/ 	.word	0x00000000
        /*0020*/ 	.short	0x0002
        /*0022*/ 	.short	0x0010
        /*0024*/ 	.byte	0x00, 0xf5, 0x21, 0x00


	//----- nvinfo : EIATTR_KPARAM_INFO
	.align		4
.L_129:
        /*0028*/ 	.byte	0x04, 0x17
        /*002a*/ 	.short	(.L_131 - .L_130)
.L_130:
        /*002c*/ 	.word	0x00000000
        /*0030*/ 	.short	0x0001
        /*0032*/ 	.short	0x0008
        /*0034*/ 	.byte	0x00, 0xf5, 0x21, 0x00


	//----- nvinfo : EIATTR_KPARAM_INFO
	.align		4
.L_131:
        /*0038*/ 	.byte	0x04, 0x17
        /*003a*/ 	.short	(.L_133 - .L_132)
.L_132:
        /*003c*/ 	.word	0x00000000
        /*0040*/ 	.short	0x0000
        /*0042*/ 	.short	0x0000
        /*0044*/ 	.byte	0x00, 0xf5, 0x21, 0x00


	//----- nvinfo : EIATTR_SPARSE_MMA_MASK
	.align		4
.L_133:
        /*0048*/ 	.byte	0x03, 0x50
        /*004a*/ 	.short	0x0000


	//----- nvinfo : EIATTR_MAXREG_COUNT
	.align		4
        /*004c*/ 	.byte	0x03, 0x1b
        /*004e*/ 	.short	0x00ff


	//----- nvinfo : EIATTR_MERCURY_ISA_VERSION
	.align		4
        /*0050*/ 	.byte	0x03, 0x5f
        /*0052*/ 	.short	0x0101


	//----- nvinfo : EIATTR_VRC_CTA_INIT_COUNT
	.align		4
        /*0054*/ 	.byte	0x02, 0x4a
	.zero		1
	.zero		1


	//----- nvinfo : EIATTR_EXIT_INSTR_OFFSETS
	.align		4
        /*0058*/ 	.byte	0x04, 0x1c
        /*005a*/ 	.short	(.L_135 - .L_134)


	//   ....[0]....
.L_134:
        /*005c*/ 	.word	0x00000070


	//   ....[1]....
        /*0060*/ 	.word	0x00000130


	//----- nvinfo : EIATTR_CBANK_PARAM_SIZE
	.align		4
.L_135:
        /*0064*/ 	.byte	0x03, 0x19
        /*0066*/ 	.short	0x001c


	//----- nvinfo : EIATTR_PARAM_CBANK
	.align		4
        /*0068*/ 	.byte	0x04, 0x0a
        /*006a*/ 	.short	(.L_137 - .L_136)
	.align		4
.L_136:
        /*006c*/ 	.word	index@(.nv.constant0._Z18CUDASubtractArraysPKfS0_Pfi)
        /*0070*/ 	.short	0x0380
        /*0072*/ 	.short	0x001c


	//----- nvinfo : EIATTR_SW_WAR
	.align		4
.L_137:
        /*0074*/ 	.byte	0x04, 0x36
        /*0076*/ 	.short	(.L_139 - .L_138)
.L_138:
        /*0078*/ 	.word	0x00000008
.L_139:


//--------------------- .nv.info._Z13CUDAAddArraysPKfS0_Pfi --------------------------
	.section	.nv.info._Z13CUDAAddArraysPKfS0_Pfi,"",@"SHT_CUDA_INFO"
	.sectionflags	@""
	.align	4


	//----- nvinfo : EIATTR_CUDA_API_VERSION
	.align		4
        /*0000*/ 	.byte	0x04, 0x37
        /*0002*/ 	.short	(.L_141 - .L_140)
.L_140:
        /*0004*/ 	.word	0x00000082


	//----- nvinfo : EIATTR_KPARAM_INFO
	.align		4
.L_141:
        /*0008*/ 	.byte	0x04, 0x17
        /*000a*/ 	.short	(.L_143 - .L_142)
.L_142:
        /*000c*/ 	.word	0x00000000
        /*0010*/ 	.short	0x0003
        /*0012*/ 	.short	0x0018
        /*0014*/ 	.byte	0x00, 0xf0, 0x11, 0x00


	//----- nvinfo : EIATTR_KPARAM_INFO
	.align		4
.L_143:
        /*0018*/ 	.byte	0x04, 0x17
        /*001a*/ 	.short	(.L_145 - .L_144)
.L_144:
        /*001c*/ 	.word	0x00000000
        /*0020*/ 	.short	0x0002
        /*0022*/ 	.short	0x0010
        /*0024*/ 	.byte	0x00, 0xf5, 0x21, 0x00


	//----- nvinfo : EIATTR_KPARAM_INFO
	.align		4
.L_145:
        /*0028*/ 	.byte	0x04, 0x17
        /*002a*/ 	.short	(.L_147 - .L_146)
.L_146:
        /*002c*/ 	.word	0x00000000
        /*0030*/ 	.short	0x0001
        /*0032*/ 	.short	0x0008
        /*0034*/ 	.byte	0x00, 0xf5, 0x21, 0x00


	//----- nvinfo : EIATTR_KPARAM_INFO
	.align		4
.L_147:
        /*0038*/ 	.byte	0x04, 0x17
        /*003a*/ 	.short	(.L_149 - .L_148)
.L_148:
        /*003c*/ 	.word	0x00000000
        /*0040*/ 	.short	0x0000
        /*0042*/ 	.short	0x0000
        /*0044*/ 	.byte	0x00, 0xf5, 0x21, 0x00


	//----- nvinfo : EIATTR_SPARSE_MMA_MASK
	.align		4
.L_149:
        /*0048*/ 	.byte	0x03, 0x50
        /*004a*/ 	.short	0x0000


	//----- nvinfo : EIATTR_MAXREG_COUNT
	.align		4
        /*004c*/ 	.byte	0x03, 0x1b
        /*004e*/ 	.short	0x00ff


	//----- nvinfo : EIATTR_MERCURY_ISA_VERSION
	.align		4
        /*0050*/ 	.byte	0x03, 0x5f
        /*0052*/ 	.short	0x0101


	//----- nvinfo : EIATTR_VRC_CTA_INIT_COUNT
	.align		4
        /*0054*/ 	.byte	0x02, 0x4a
	.zero		1
	.zero		1


	//----- nvinfo : EIATTR_EXIT_INSTR_OFFSETS
	.align		4
        /*0058*/ 	.byte	0x04, 0x1c
        /*005a*/ 	.short	(.L_151 - .L_150)


	//   ....[0]....
.L_150:
        /*005c*/ 	.word	0x00000070


	//   ....[1]....
        /*0060*/ 	.word	0x00000130


	//----- nvinfo : EIATTR_CBANK_PARAM_SIZE
	.align		4
.L_151:
        /*0064*/ 	.byte	0x03, 0x19
        /*0066*/ 	.short	0x001c


	//----- nvinfo : EIATTR_PARAM_CBANK
	.align		4
        /*0068*/ 	.byte	0x04, 0x0a
        /*006a*/ 	.short	(.L_153 - .L_152)
	.align		4
.L_152:
        /*006c*/ 	.word	index@(.nv.constant0._Z13CUDAAddArraysPKfS0_Pfi)
        /*0070*/ 	.short	0x0380
        /*0072*/ 	.short	0x001c


	//----- nvinfo : EIATTR_SW_WAR
	.align		4
.L_153:
        /*0074*/ 	.byte	0x04, 0x36
        /*0076*/ 	.short	(.L_155 - .L_154)
.L_154:
        /*0078*/ 	.word	0x00000008
.L_155:


//--------------------- .nv.callgraph             --------------------------
	.section	.nv.callgraph,"",@"SHT_CUDA_CALLGRAPH"
	.align	4
	.sectionentsize	8
	.align		4
        /*0000*/ 	.word	0x00000000
	.align		4
        /*0004*/ 	.word	0xffffffff
	.align		4
        /*0008*/ 	.word	0x00000000
	.align		4
        /*000c*/ 	.word	0xfffffffe
	.align		4
        /*0010*/ 	.word	0x00000000
	.align		4
        /*0014*/ 	.word	0xfffffffd
	.align		4
        /*0018*/ 	.word	0x00000000
	.align		4
        /*001c*/ 	.word	0xfffffffc


//--------------------- .text._Z20CUDAMultiplyConstantPffi --------------------------
	.section	.text._Z20CUDAMultiplyConstantPffi,"ax",@progbits
	.align	128
        .global         _Z20CUDAMultiplyConstantPffi
        .type           _Z20CUDAMultiplyConstantPffi,@function
        .size           _Z20CUDAMultiplyConstantPffi,(.L_x_17 - _Z20CUDAMultiplyConstantPffi)
        .other          _Z20CUDAMultiplyConstantPffi,@"STO_CUDA_ENTRY STV_DEFAULT"
_Z20CUDAMultiplyConstantPffi:
.text._Z20CUDAMultiplyConstantPffi:
[----:B------:R-:W-:Y:S01]  /*0000*/  LDC R1, c[0x0][0x37c] ;  /* 0x0000df00ff017b82 */ /* 0x000fe20000000800 */
[----:B------:R-:W0:Y:S01]  /*0010*/  S2R R5, SR_CTAID.X ;  /* 0x0000000000057919 */ /* 0x000e220000002500 */
[----:B------:R-:W0:Y:S01]  /*0020*/  LDCU UR4, c[0x0][0x360] ;  /* 0x00006c00ff0477ac */ /* 0x000e220008000800 */
[----:B------:R-:W0:Y:S01]  /*0030*/  S2R R0, SR_TID.X ;  /* 0x0000000000007919 */ /* 0x000e220000002100 */
[----:B------:R-:W1:Y:S01]  /*0040*/  LDCU UR5, c[0x0][0x38c] ;  /* 0x00007180ff0577ac */ /* 0x000e620008000800 */
[----:B0-----:R-:W-:-:S05]  /*0050*/  IMAD R5, R5, UR4, R0 ;  /* 0x0000000405057c24 */ /* 0x001fca000f8e0200 */
[----:B-1----:R-:W-:-:S13]  /*0060*/  ISETP.GE.AND P0, PT, R5, UR5, PT ;  /* 0x0000000505007c0c */ /* 0x002fda000bf06270 */
[----:B------:R-:W-:Y:S05]  /*0070*/  @P0 EXIT ;  /* 0x000000000000094d */ /* 0x000fea0003800000 */
[----:B------:R-:W0:Y:S01]  /*0080*/  LDC.64 R2, c[0x0][0x380] ;  /* 0x0000e000ff027b82 */ /* 0x000e220000000a00 */
[----:B------:R-:W1:Y:S01]  /*0090*/  LDCU.64 UR4, c[0x0][0x358] ;  /* 0x00006b00ff0477ac */ /* 0x000e620008000a00 */
[----:B------:R-:W2:Y:S01]  /*00a0*/  LDCU UR6, c[0x0][0x388] ;  /* 0x00007100ff0677ac */ /* 0x000ea20008000800 */
[----:B0-----:R-:W-:-:S05]  /*00b0*/  IMAD.WIDE R2, R5, 0x4, R2 ;  /* 0x0000000405027825 */ /* 0x001fca00078e0202 */
[----:B-1----:R-:W2:Y:S02]  /*00c0*/  LDG.E R0, desc[UR4][R2.64] ;  /* 0x0000000402007981 */ /* 0x002ea4000c1e1900 */
[----:B--2---:R-:W-:-:S05]  /*00d0*/  FMUL R5, R0, UR6 ;  /* 0x0000000600057c20 */ /* 0x004fca0008400000 */
[----:B------:R-:W-:Y:S01]  /*00e0*/  STG.E desc[UR4][R2.64], R5 ;  /* 0x0000000502007986 */ /* 0x000fe2000c101904 */
[----:B------:R-:W-:Y:S05]  /*00f0*/  EXIT ;  /* 0x000000000000794d */ /* 0x000fea0003800000 */
.L_x_0:
[----:B------:R-:W-:-:S00]  /*0100*/  BRA `(.L_x_0) ;  /* 0xfffffffc00fc7947 */ /* 0x000fc0000383ffff */
[----:B------:R-:W-:-:S00]  /*0110*/  NOP ;  /* 0x0000000000007918 */ /* 0x000fc00000000000 */
        /* <DEDUP_REMOVED lines=14> */
.L_x_17:


//--------------------- .text._Z20CUDASubtractConstantPffi --------------------------
	.section	.text._Z20CUDASubtractConstantPffi,"ax",@progbits
	.align	128
        .global         _Z20CUDASubtractConstantPffi
        .type           _Z20CUDASubtractConstantPffi,@function
        .size           _Z20CUDASubtractConstantPffi,(.L_x_18 - _Z20CUDASubtractConstantPffi)
        .other          _Z20CUDASubtractConstantPffi,@"STO_CUDA_ENTRY STV_DEFAULT"
_Z20CUDASubtractConstantPffi:
.text._Z20CUDASubtractConstantPffi:
        /* <DEDUP_REMOVED lines=13> */
[----:B--2---:R-:W-:-:S05]  /*00d0*/  FADD R5, R0, -UR6 ;  /* 0x8000000600057e21 */ /* 0x004fca0008000000 */
[----:B------:R-:W-:Y:S01]  /*00e0*/  STG.E desc[UR4][R2.64], R5 ;  /* 0x0000000502007986 */ /* 0x000fe2000c101904 */
[----:B------:R-:W-:Y:S05]  /*00f0*/  EXIT ;  /* 0x000000000000794d */ /* 0x000fea0003800000 */
.L_x_1:
        /* <DEDUP_REMOVED lines=16> */
.L_x_18:


//--------------------- .text._Z15CUDAAddConstantPffi --------------------------
	.section	.text._Z15CUDAAddConstantPffi,"ax",@progbits
	.align	128
        .global         _Z15CUDAAddConstantPffi
        .type           _Z15CUDAAddConstantPffi,@function
        .size           _Z15CUDAAddConstantPffi,(.L_x_19 - _Z15CUDAAddConstantPffi)
        .other          _Z15CUDAAddConstantPffi,@"STO_CUDA_ENTRY STV_DEFAULT"
_Z15CUDAAddConstantPffi:
.text._Z15CUDAAddConstantPffi:
        /* <DEDUP_REMOVED lines=13> */
[----:B--2---:R-:W-:-:S05]  /*00d0*/  FADD R5, R0, UR6 ;  /* 0x0000000600057e21 */ /* 0x004fca0008000000 */
[----:B------:R-:W-:Y:S01]  /*00e0*/  STG.E desc[UR4][R2.64], R5 ;  /* 0x0000000502007986 */ /* 0x000fe2000c101904 */
[----:B------:R-:W-:Y:S05]  /*00f0*/  EXIT ;  /* 0x000000000000794d */ /* 0x000fea0003800000 */
.L_x_2:
        /* <DEDUP_REMOVED lines=16> */
.L_x_19:


//--------------------- .text._Z18CUDACalculateLayerPKfS0_S0_Pfii --------------------------
	.section	.text._Z18CUDACalculateLayerPKfS0_S0_Pfii,"ax",@progbits
	.align	128
        .global         _Z18CUDACalculateLayerPKfS0_S0_Pfii
        .type           _Z18CUDACalculateLayerPKfS0_S0_Pfii,@function
        .size           _Z18CUDACalculateLayerPKfS0_S0_Pfii,(.L_x_20 - _Z18CUDACalculateLayerPKfS0_S0_Pfii)
        .other          _Z18CUDACalculateLayerPKfS0_S0_Pfii,@"STO_CUDA_ENTRY STV_DEFAULT"
_Z18CUDACalculateLayerPKfS0_S0_Pfii:
.text._Z18CUDACalculateLayerPKfS0_S0_Pfii:
        /* <DEDUP_REMOVED lines=8> */
[----:B------:R-:W0:Y:S01]  /*0080*/  LDCU UR8, c[0x0][0x3a4] ;  /* 0x00007480ff0877ac */ /* 0x000e220008000800 */
[----:B------:R-:W-:Y:S01]  /*0090*/  HFMA2 R15, -RZ, RZ, 0, 0 ;  /* 0x00000000ff0f7431 */ /* 0x000fe200000001ff */
[----:B------:R-:W1:Y:S01]  /*00a0*/  LDCU.64 UR12, c[0x0][0x358] ;  /* 0x00006b00ff0c77ac */ /* 0x000e620008000a00 */
[----:B0-----:R-:W-:-:S09]  /*00b0*/  UISETP.GE.AND UP0, UPT, UR8, 0x1, UPT ;  /* 0x000000010800788c */ /* 0x001fd2000bf06270 */
[----:B-1----:R-:W-:Y:S05]  /*00c0*/  BRA.U !UP0, `(.L_x_3) ;  /* 0x0000000908687547 */ /* 0x002fea000b800000 */
[----:B------:R-:W-:Y:S02]  /*00d0*/  UISETP.GE.U32.AND UP1, UPT, UR8, 0x10, UPT ;  /* 0x000000100800788c */ /* 0x000fe4000bf26070 */
[----:B------:R-:W-:Y:S01]  /*00e0*/  IMAD R7, R0, UR8, RZ ;  /* 0x0000000800077c24 */ /* 0x000fe2000f8e02ff */
[----:B------:R-:W-:Y:S01]  /*00f0*/  ULOP3.LUT UR9, UR8, 0xf, URZ, 0xc0, !UPT ;  /* 0x0000000f08097892 */ /* 0x000fe2000f8ec0ff */
[----:B------:R-:W-:Y:S02]  /*0100*/  MOV R15, RZ ;  /* 0x000000ff000f7202 */ /* 0x000fe40000000f00 */
[----:B------:R-:W-:Y:S01]  /*0110*/  MOV R8, RZ ;  /* 0x000000ff00087202 */ /* 0x000fe20000000f00 */
[----:B------:R-:W-:Y:S02]  /*0120*/  UISETP.NE.AND UP0, UPT, UR9, URZ, UPT ;  /* 0x000000ff0900728c */ /* 0x000fe4000bf05270 */
[----:B------:R-:W-:Y:S09]  /*0130*/  BRA.U !UP1, `(.L_x_4) ;  /* 0x0000000509187547 */ /* 0x000ff2000b800000 */
[----:B------:R-:W0:Y:S01]  /*0140*/  LDCU.64 UR4, c[0x0][0x380] ;  /* 0x00007000ff0477ac */ /* 0x000e220008000a00 */
[----:B------:R-:W-:Y:S02]  /*0150*/  MOV R15, RZ ;  /* 0x000000ff000f7202 */ /* 0x000fe40000000f00 */
[----:B------:R-:W-:Y:S01]  /*0160*/  MOV R6, R7 ;  /* 0x0000000700067202 */ /* 0x000fe20000000f00 */
[----:B------:R-:W1:Y:S01]  /*0170*/  LDCU.64 UR6, c[0x0][0x390] ;  /* 0x00007200ff0677ac */ /* 0x000e620008000a00 */
[----:B------:R-:W-:-:S04]  /*0180*/  ULOP3.LUT UR10, UR8, 0x7ffffff0, URZ, 0xc0, !UPT ;  /* 0x7ffffff0080a7892 */ /* 0x000fc8000f8ec0ff */
[----:B------:R-:W-:Y:S02]  /*0190*/  UIADD3 UR11, UPT, UPT, -UR10, URZ, URZ ;  /* 0x000000ff0a0b7290 */ /* 0x000fe4000fffe1ff */
[----:B------:R-:W-:Y:S01]  /*01a0*/  MOV R8, UR10 ;  /* 0x0000000a00087c02 */ /* 0x000fe20008000f00 */
[----:B0-----:R-:W-:-:S04]  /*01b0*/  UIADD3 UR4, UP2, UPT, UR4, 0x20, URZ ;  /* 0x0000002004047890 */ /* 0x001fc8000ff5e0ff */
[----:B------:R-:W-:Y:S02]  /*01c0*/  UIADD3.X UR5, UPT, UPT, URZ, UR5, URZ, UP2, !UPT ;  /* 0x00000005ff057290 */ /* 0x000fe400097fe4ff */
[----:B-1----:R-:W-:Y:S01]  /*01d0*/  UIADD3 UR6, UP1, UPT, UR6, 0x20, URZ ;  /* 0x0000002006067890 */ /* 0x002fe2000ff3e0ff */
[----:B------:R-:W-:-:S03]  /*01e0*/  MOV R2, UR4 ;  /* 0x0000000400027c02 */ /* 0x000fc60008000f00 */
[----:B------:R-:W-:Y:S01]  /*01f0*/  MOV R3, UR5 ;  /* 0x0000000500037c02 */ /* 0x000fe20008000f00 */
[----:B------:R-:W-:-:S12]  /*0200*/  UIADD3.X UR7, UPT, UPT, URZ, UR7, URZ, UP1, !UPT ;  /* 0x00000007ff077290 */ /* 0x000fd80008ffe4ff */
.L_x_5:
[----:B------:R-:W-:Y:S01]  /*0210*/  MOV R4, UR6 ;  /* 0x0000000600047c02 */ /* 0x000fe20008000f00 */
[----:B------:R-:W2:Y:S01]  /*0220*/  LDG.E R17, desc[UR12][R2.64+-0x20] ;  /* 0xffffe00c02117981 */ /* 0x000ea2000c1e1900 */
[----:B------:R-:W-:-:S03]  /*0230*/  MOV R5, UR7 ;  /* 0x0000000700057c02 */ /* 0x000fc60008000f00 */
[----:B------:R-:W3:Y:S01]  /*0240*/  LDG.E R25, desc[UR12][R2.64+-0x1c] ;  /* 0xffffe40c02197981 */ /* 0x000ee2000c1e1900 */
[----:B------:R-:W-:-:S03]  /*0250*/  IMAD.WIDE R4, R6, 0x4, R4 ;  /* 0x0000000406047825 */ /* 0x000fc600078e0204 */
[----:B------:R-:W4:Y:S04]  /*0260*/  LDG.E R19, desc[UR12][R2.64+-0x18] ;  /* 0xffffe80c02137981 */ /* 0x000f28000c1e1900 */
[----:B------:R-:W2:Y:S04]  /*0270*/  LDG.E R16, desc[UR12][R4.64+-0x20] ;  /* 0xffffe00c04107981 */ /* 0x000ea8000c1e1900 */
[----:B------:R-:W3:Y:S04]  /*0280*/  LDG.E R18, desc[UR12][R4.64+-0x1c] ;  /* 0xffffe40c04127981 */ /* 0x000ee8000c1e1900 */
[----:B------:R-:W4:Y:S04]  /*0290*/  LDG.E R20, desc[UR12][R4.64+-0x18] ;  /* 0xffffe80c04147981 */ /* 0x000f28000c1e1900 */
[----:B------:R-:W5:Y:S04]  /*02a0*/  LDG.E R22, desc[UR12][R2.64+-0x14] ;  /* 0xffffec0c02167981 */ /* 0x000f68000c1e1900 */
        /* <DEDUP_REMOVED lines=8> */
[----:B------:R-:W5:Y:S01]  /*0330*/  LDG.E R14, desc[UR12][R4.64+-0x4] ;  /* 0xfffffc0c040e7981 */ /* 0x000f62000c1e1900 */
[----:B--2---:R-:W-:-:S03]  /*0340*/  FFMA R17, R16, R17, R15 ;  /* 0x0000001110117223 */ /* 0x004fc6000000000f */
[----:B------:R-:W2:Y:S04]  /*0350*/  LDG.E R15, desc[UR12][R2.64] ;  /* 0x0000000c020f7981 */ /* 0x000ea8000c1e1900 */
[----:B------:R-:W2:Y:S01]  /*0360*/  LDG.E R16, desc[UR12][R4.64] ;  /* 0x0000000c04107981 */ /* 0x000ea2000c1e1900 */
[----:B---3--:R-:W-:-:S03]  /*0370*/  FFMA R25, R18, R25, R17 ;  /* 0x0000001912197223 */ /* 0x008fc60000000011 */
[----:B------:R-:W3:Y:S01]  /*0380*/  LDG.E R17, desc[UR12][R2.64+0x4] ;  /* 0x0000040c02117981 */ /* 0x000ee2000c1e1900 */
[----:B----4-:R-:W-:-:S03]  /*0390*/  FFMA R26, R20, R19, R25 ;  /* 0x00000013141a7223 */ /* 0x010fc60000000019 */
[----:B------:R-:W3:Y:S04]  /*03a0*/  LDG.E R18, desc[UR12][R4.64+0x4] ;  /* 0x0000040c04127981 */ /* 0x000ee8000c1e1900 */
[----:B------:R-:W4:Y:S01]  /*03b0*/  LDG.E R20, desc[UR12][R2.64+0x8] ;  /* 0x0000080c02147981 */ /* 0x000f22000c1e1900 */
[----:B-----5:R-:W-:-:S03]  /*03c0*/  FFMA R25, R21, R22, R26 ;  /* 0x0000001615197223 */ /* 0x020fc6000000001a */
[----:B------:R-:W4:Y:S04]  /*03d0*/  LDG.E R19, desc[UR12][R4.64+0x8] ;  /* 0x0000080c04137981 */ /* 0x000f28000c1e1900 */
[----:B------:R-:W5:Y:S01]  /*03e0*/  LDG.E R22, desc[UR12][R2.64+0xc] ;  /* 0x00000c0c02167981 */ /* 0x000f62000c1e1900 */
[----:B------:R-:W-:-:S03]  /*03f0*/  FFMA R25, R24, R23, R25 ;  /* 0x0000001718197223 */ /* 0x000fc60000000019 */
[----:B------:R-:W5:Y:S04]  /*0400*/  LDG.E R21, desc[UR12][R4.64+0xc] ;  /* 0x00000c0c04157981 */ /* 0x000f68000c1e1900 */
[----:B------:R-:W5:Y:S01]  /*0410*/  LDG.E R24, desc[UR12][R2.64+0x10] ;  /* 0x0000100c02187981 */ /* 0x000f62000c1e1900 */
[----:B------:R-:W-:-:S03]  /*0420*/  FFMA R25, R10, R9, R25 ;  /* 0x000000090a197223 */ /* 0x000fc60000000019 */
[----:B------:R-:W5:Y:S04]  /*0430*/  LDG.E R23, desc[UR12][R4.64+0x10] ;  /* 0x0000100c04177981 */ /* 0x000f68000c1e1900 */
[----:B------:R-:W5:Y:S01]  /*0440*/  LDG.E R10, desc[UR12][R2.64+0x14] ;  /* 0x0000140c020a7981 */ /* 0x000f62000c1e1900 */
[----:B------:R-:W-:-:S03]  /*0450*/  FFMA R27, R12, R11, R25 ;  /* 0x0000000b0c1b7223 */ /* 0x000fc60000000019 */
[----:B------:R-:W5:Y:S04]  /*0460*/  LDG.E R9, desc[UR12][R4.64+0x14] ;  /* 0x0000140c04097981 */ /* 0x000f68000c1e1900 */
[----:B------:R-:W5:Y:S04]  /*0470*/  LDG.E R11, desc[UR12][R2.64+0x18] ;  /* 0x0000180c020b7981 */ /* 0x000f68000c1e1900 */
[----:B------:R-:W5:Y:S04]  /*0480*/  LDG.E R12, desc[UR12][R4.64+0x18] ;  /* 0x0000180c040c7981 */ /* 0x000f68000c1e1900 */
[----:B------:R-:W5:Y:S04]  /*0490*/  LDG.E R25, desc[UR12][R4.64+0x1c] ;  /* 0x00001c0c04197981 */ /* 0x000f68000c1e1900 */
[----:B------:R0:W5:Y:S01]  /*04a0*/  LDG.E R26, desc[UR12][R2.64+0x1c] ;  /* 0x00001c0c021a7981 */ /* 0x000162000c1e1900 */
[----:B------:R-:W-:Y:S01]  /*04b0*/  FFMA R13, R14, R13, R27 ;  /* 0x0000000d0e0d7223 */ /* 0x000fe2000000001b */
[----:B------:R-:W-:-:S04]  /*04c0*/  UIADD3 UR11, UPT, UPT, UR11, 0x10, URZ ;  /* 0x000000100b0b7890 */ /* 0x000fc8000fffe0ff */
[----:B------:R-:W-:Y:S01]  /*04d0*/  UISETP.NE.AND UP1, UPT, UR11, URZ, UPT ;  /* 0x000000ff0b00728c */ /* 0x000fe2000bf25270 */
[----:B0-----:R-:W-:Y:S02]  /*04e0*/  IADD3 R2, P0, PT, R2, 0x40, RZ ;  /* 0x0000004002027810 */ /* 0x001fe40007f1e0ff */
[----:B------:R-:W-:Y:S02]  /*04f0*/  IADD3 R6, PT, PT, R6, 0x10, RZ ;  /* 0x0000001006067810 */ /* 0x000fe40007ffe0ff */
[----:B------:R-:W-:Y:S01]  /*0500*/  IADD3.X R3, PT, PT, RZ, R3, RZ, P0, !PT ;  /* 0x00000003ff037210 */ /* 0x000fe200007fe4ff */
[----:B--2---:R-:W-:-:S04]  /*0510*/  FFMA R13, R16, R15, R13 ;  /* 0x0000000f100d7223 */ /* 0x004fc8000000000d */
[----:B---3--:R-:W-:-:S04]  /*0520*/  FFMA R18, R18, R17, R13 ;  /* 0x0000001112127223 */ /* 0x008fc8000000000d */
[----:B----4-:R-:W-:-:S04]  /*0530*/  FFMA R18, R19, R20, R18 ;  /* 0x0000001413127223 */ /* 0x010fc80000000012 */
[----:B-----5:R-:W-:-:S04]  /*0540*/  FFMA R18, R21, R22, R18 ;  /* 0x0000001615127223 */ /* 0x020fc80000000012 */
[----:B------:R-:W-:-:S04]  /*0550*/  FFMA R18, R23, R24, R18 ;  /* 0x0000001817127223 */ /* 0x000fc80000000012 */
[----:B------:R-:W-:-:S04]  /*0560*/  FFMA R9, R9, R10, R18 ;  /* 0x0000000a09097223 */ /* 0x000fc80000000012 */
[----:B------:R-:W-:-:S04]  /*0570*/  FFMA R12, R12, R11, R9 ;  /* 0x0000000b0c0c7223 */ /* 0x000fc80000000009 */
[----:B------:R-:W-:Y:S01]  /*0580*/  FFMA R15, R25, R26, R12 ;  /* 0x0000001a190f7223 */ /* 0x000fe2000000000c */
[----:B------:R-:W-:Y:S06]  /*0590*/  BRA.U UP1, `(.L_x_5) ;  /* 0xfffffffd011c7547 */ /* 0x000fec000b83ffff */
.L_x_4:
[----:B------:R-:W-:Y:S05]  /*05a0*/  BRA.U !UP0, `(.L_x_3) ;  /* 0x0000000508307547 */ /* 0x000fea000b800000 */
[----:B------:R-:W-:Y:S02]  /*05b0*/  UISETP.GE.U32.AND UP0, UPT, UR9, 0x8, UPT ;  /* 0x000000080900788c */ /* 0x000fe4000bf06070 */
[----:B------:R-:W-:-:S04]  /*05c0*/  ULOP3.LUT UR5, UR8, 0x7, URZ, 0xc0, !UPT ;  /* 0x0000000708057892 */ /* 0x000fc8000f8ec0ff */
[----:B------:R-:W-:-:S03]  /*05d0*/  UISETP.NE.AND UP1, UPT, UR5, URZ, UPT ;  /* 0x000000ff0500728c */ /* 0x000fc6000bf25270 */
[----:B------:R-:W-:Y:S08]  /*05e0*/  BRA.U !UP0, `(.L_x_6) ;  /* 0x0000000108787547 */ /* 0x000ff0000b800000 */
[----:B------:R-:W0:Y:S01]  /*05f0*/  LDC.64 R2, c[0x0][0x390] ;  /* 0x0000e400ff027b82 */ /* 0x000e220000000a00 */
[----:B------:R-:W-:-:S07]  /*0600*/  IADD3 R9, PT, PT, R7, R8, RZ ;  /* 0x0000000807097210 */ /* 0x000fce0007ffe0ff */
[----:B------:R-:W1:Y:S01]  /*0610*/  LDC.64 R4, c[0x0][0x380] ;  /* 0x0000e000ff047b82 */ /* 0x000e620000000a00 */
[----:B0-----:R-:W-:-:S05]  /*0620*/  IMAD.WIDE R2, R9, 0x4, R2 ;  /* 0x0000000409027825 */ /* 0x001fca00078e0202 */
[----:B------:R-:W2:Y:S01]  /*0630*/  LDG.E R10, desc[UR12][R2.64] ;  /* 0x0000000c020a7981 */ /* 0x000ea2000c1e1900 */
[----:B-1----:R-:W-:-:S03]  /*0640*/  IMAD.WIDE.U32 R4, R8, 0x4, R4 ;  /* 0x0000000408047825 */ /* 0x002fc600078e0004 */
[----:B------:R-:W3:Y:S04]  /*0650*/  LDG.E R13, desc[UR12][R2.64+0x4] ;  /* 0x0000040c020d7981 */ /* 0x000ee8000c1e1900 */
[----:B------:R-:W2:Y:S04]  /*0660*/  LDG.E R11, desc[UR12][R4.64] ;  /* 0x0000000c040b7981 */ /* 0x000ea8000c1e1900 */
[----:B------:R-:W3:Y:S04]  /*0670*/  LDG.E R12, desc[UR12][R4.64+0x4] ;  /* 0x0000040c040c7981 */ /* 0x000ee8000c1e1900 */
[----:B------:R-:W4:Y:S04]  /*0680*/  LDG.E R17, desc[UR12][R2.64+0x8] ;  /* 0x0000080c02117981 */ /* 0x000f28000c1e1900 */
        /* <DEDUP_REMOVED lines=11> */
[----:B------:R-:W-:Y:S01]  /*0740*/  IADD3 R8, PT, PT, R8, 0x8, RZ ;  /* 0x0000000808087810 */ /* 0x000fe20007ffe0ff */
[----:B--2---:R-:W-:-:S04]  /*0750*/  FFMA R10, R10, R11, R15 ;  /* 0x0000000b0a0a7223 */ /* 0x004fc8000000000f */
[----:B---3--:R-:W-:-:S04]  /*0760*/  FFMA R10, R13, R12, R10 ;  /* 0x0000000c0d0a7223 */ /* 0x008fc8000000000a */
[----:B----4-:R-:W-:-:S04]  /*0770*/  FFMA R10, R17, R14, R10 ;  /* 0x0000000e110a7223 */ /* 0x010fc8000000000a */
[----:B-----5:R-:W-:-:S04]  /*0780*/  FFMA R10, R19, R16, R10 ;  /* 0x00000010130a7223 */ /* 0x020fc8000000000a */
[----:B------:R-:W-:-:S04]  /*0790*/  FFMA R10, R21, R18, R10 ;  /* 0x00000012150a7223 */ /* 0x000fc8000000000a */
[----:B------:R-:W-:-:S04]  /*07a0*/  FFMA R23, R23, R20, R10 ;  /* 0x0000001417177223 */ /* 0x000fc8000000000a */
[----:B------:R-:W-:-:S04]  /*07b0*/  FFMA R6, R6, R9, R23 ;  /* 0x0000000906067223 */ /* 0x000fc80000000017 */
[----:B------:R-:W-:-:S07]  /*07c0*/  FFMA R15, R25, R22, R6 ;  /* 0x00000016190f7223 */ /* 0x000fce0000000006 */
.L_x_6:
        /* <DEDUP_REMOVED lines=17> */
[----:B------:R-:W5:Y:S01]  /*08e0*/  LDG.E R14, desc[UR12][R4.64+0xc] ;  /* 0x00000c0c040e7981 */ /* 0x000f62000c1e1900 */
[----:B------:R-:W-:Y:S01]  /*08f0*/  IADD3 R8, PT, PT, R8, 0x4, RZ ;  /* 0x0000000408087810 */ /* 0x000fe20007ffe0ff */
[----:B--2---:R-:W-:-:S04]  /*0900*/  FFMA R6, R6, R9, R15 ;  /* 0x0000000906067223 */ /* 0x004fc8000000000f */
[----:B---3--:R-:W-:-:S04]  /*0910*/  FFMA R6, R11, R10, R6 ;  /* 0x0000000a0b067223 */ /* 0x008fc80000000006 */
[----:B----4-:R-:W-:-:S04]  /*0920*/  FFMA R6, R13, R12, R6 ;  /* 0x0000000c0d067223 */ /* 0x010fc80000000006 */
[----:B-----5:R-:W-:-:S07]  /*0930*/  FFMA R15, R17, R14, R6 ;  /* 0x0000000e110f7223 */ /* 0x020fce0000000006 */
.L_x_7:
[----:B------:R-:W-:Y:S05]  /*0940*/  BRA.U !UP1, `(.L_x_3) ;  /* 0x0000000109487547 */ /* 0x000fea000b800000 */
[----:B------:R-:W0:Y:S01]  /*0950*/  LDC.64 R2, c[0x0][0x380] ;  /* 0x0000e000ff027b82 */ /* 0x000e220000000a00 */
[----:B------:R-:W-:Y:S01]  /*0960*/  IADD3 R7, PT, PT, R7, R8, RZ ;  /* 0x0000000807077210 */ /* 0x000fe20007ffe0ff */
[----:B------:R-:W-:-:S06]  /*0970*/  UIADD3 UR4, UPT, UPT, -UR4, URZ, URZ ;  /* 0x000000ff04047290 */ /* 0x000fcc000fffe1ff */
[----:B------:R-:W1:Y:S01]  /*0980*/  LDC.64 R10, c[0x0][0x390] ;  /* 0x0000e400ff0a7b82 */ /* 0x000e620000000a00 */
[----:B0-----:R-:W-:-:S03]  /*0990*/  IMAD.WIDE.U32 R2, R8, 0x4, R2 ;  /* 0x0000000408027825 */ /* 0x001fc600078e0002 */
[----:B------:R-:W-:Y:S02]  /*09a0*/  MOV R6, R2 ;  /* 0x0000000200067202 */ /* 0x000fe40000000f00 */
[----:B------:R-:W-:-:S07]  /*09b0*/  MOV R5, R3 ;  /* 0x0000000300057202 */ /* 0x000fce0000000f00 */
.L_x_8:
[----:B-1----:R-:W-:Y:S01]  /*09c0*/  IMAD.WIDE R2, R7, 0x4, R10 ;  /* 0x0000000407027825 */ /* 0x002fe200078e020a */
[----:B------:R-:W-:-:S05]  /*09d0*/  MOV R4, R6 ;  /* 0x0000000600047202 */ /* 0x000fca0000000f00 */
[----:B------:R-:W2:Y:S04]  /*09e0*/  LDG.E R2, desc[UR12][R2.64] ;  /* 0x0000000c02027981 */ /* 0x000ea8000c1e1900 */
[----:B------:R0:W2:Y:S01]  /*09f0*/  LDG.E R4, desc[UR12][R4.64] ;  /* 0x0000000c04047981 */ /* 0x0000a2000c1e1900 */
[----:B------:R-:W-:Y:S01]  /*0a00*/  UIADD3 UR4, UPT, UPT, UR4, 0x1, URZ ;  /* 0x0000000104047890 */ /* 0x000fe2000fffe0ff */
[----:B------:R-:W-:Y:S02]  /*0a10*/  IADD3 R6, P0, PT, R6, 0x4, RZ ;  /* 0x0000000406067810 */ /* 0x000fe40007f1e0ff */
[----:B------:R-:W-:Y:S01]  /*0a20*/  IADD3 R7, PT, PT, R7, 0x1, RZ ;  /* 0x0000000107077810 */ /* 0x000fe20007ffe0ff */
[----:B------:R-:W-:Y:S01]  /*0a30*/  UISETP.NE.AND UP0, UPT, UR4, URZ, UPT ;  /* 0x000000ff0400728c */ /* 0x000fe2000bf05270 */
[----:B0-----:R-:W-:Y:S01]  /*0a40*/  IADD3.X R5, PT, PT, RZ, R5, RZ, P0, !PT ;  /* 0x00000005ff057210 */ /* 0x001fe200007fe4ff */
[----:B--2---:R-:W-:-:S07]  /*0a50*/  FFMA R15, R2, R4, R15 ;  /* 0x00000004020f7223 */ /* 0x004fce000000000f */
[----:B------:R-:W-:Y:S05]  /*0a60*/  BRA.U UP0, `(.L_x_8) ;  /* 0xfffffffd00d47547 */ /* 0x000fea000b83ffff */
.L_x_3:
[----:B------:R-:W0:Y:S08]  /*0a70*/  LDC.64 R2, c[0x0][0x388] ;  /* 0x0000e200ff027b82 */ /* 0x000e300000000a00 */
[----:B------:R-:W1:Y:S01]  /*0a80*/  LDC.64 R4, c[0x0][0x398] ;  /* 0x0000e600ff047b82 */ /* 0x000e620000000a00 */
[----:B0-----:R-:W-:-:S06]  /*0a90*/  IMAD.WIDE R2, R0, 0x4, R2 ;  /* 0x0000000400027825 */ /* 0x001fcc00078e0202 */
[----:B------:R-:W2:Y:S01]  /*0aa0*/  LDG.E R2, desc[UR12][R2.64] ;  /* 0x0000000c02027981 */ /* 0x000ea2000c1e1900 */
[----:B-1----:R-:W-:-:S04]  /*0ab0*/  IMAD.WIDE R4, R0, 0x4, R4 ;  /* 0x0000000400047825 */ /* 0x002fc800078e0204 */
[----:B--2---:R-:W-:-:S05]  /*0ac0*/  FADD R15, R2, R15 ;  /* 0x0000000f020f7221 */ /* 0x004fca0000000000 */
[----:B------:R-:W-:Y:S01]  /*0ad0*/  STG.E desc[UR12][R4.64], R15 ;  /* 0x0000000f04007986 */ /* 0x000fe2000c10190c */
[----:B------:R-:W-:Y:S05]  /*0ae0*/  EXIT ;  /* 0x000000000000794d */ /* 0x000fea0003800000 */
.L_x_9:
        /* <DEDUP_REMOVED lines=9> */
.L_x_20:


//--------------------- .text._Z18CUDAMultiplyArraysPKfS0_Pfiii --------------------------
	.section	.text._Z18CUDAMultiplyArraysPKfS0_Pfiii,"ax",@progbits
	.align	128
        .global         _Z18CUDAMultiplyArraysPKfS0_Pfiii
        .type           _Z18CUDAMultiplyArraysPKfS0_Pfiii,@function
        .size           _Z18CUDAMultiplyArraysPKfS0_Pfiii,(.L_x_21 - _Z18CUDAMultiplyArraysPKfS0_Pfiii)
        .other          _Z18CUDAMultiplyArraysPKfS0_Pfiii,@"STO_CUDA_ENTRY STV_DEFAULT"
_Z18CUDAMultiplyArraysPKfS0_Pfiii:
.text._Z18CUDAMultiplyArraysPKfS0_Pfiii:
[----:B------:R-:W-:Y:S01]  /*0000*/  LDC R1, c[0x0][0x37c] ;  /* 0x0000df00ff017b82 */ /* 0x000fe20000000800 */
[----:B------:R-:W0:Y:S01]  /*0010*/  S2R R0, SR_CTAID.X ;  /* 0x0000000000007919 */ /* 0x000e220000002500 */
[----:B------:R-:W1:Y:S06]  /*0020*/  LDCU UR4, c[0x0][0x364] ;  /* 0x00006c80ff0477ac */ /* 0x000e6c0008000800 */
[----:B------:R-:W2:Y:S01]  /*0030*/  LDC R17, c[0x0][0x3a0] ;  /* 0x0000e800ff117b82 */ /* 0x000ea20000000800 */
[----:B------:R-:W0:Y:S01]  /*0040*/  S2R R5, SR_TID.X ;  /* 0x0000000000057919 */ /* 0x000e220000002100 */
[----:B------:R-:W0:Y:S01]  /*0050*/  LDCU UR5, c[0x0][0x360] ;  /* 0x00006c00ff0577ac */ /* 0x000e220008000800 */
[----:B------:R-:W1:Y:S01]  /*0060*/  S2R R16, SR_CTAID.Y ;  /* 0x0000000000107919 */ /* 0x000e620000002600 */
[----:B------:R-:W3:Y:S01]  /*0070*/  LDCU UR6, c[0x0][0x398] ;  /* 0x00007300ff0677ac */ /* 0x000ee20008000800 */
[----:B------:R-:W1:Y:S01]  /*0080*/  S2R R3, SR_TID.Y ;  /* 0x0000000000037919 */ /* 0x000e620000002200 */
[----:B0-----:R-:W-:-:S05]  /*0090*/  IMAD R0, R0, UR5, R5 ;  /* 0x0000000500007c24 */ /* 0x001fca000f8e0205 */
[----:B--2---:R-:W-:Y:S01]  /*00a0*/  ISETP.GE.AND P0, PT, R0, R17, PT ;  /* 0x000000110000720c */ /* 0x004fe20003f06270 */
[----:B-1----:R-:W-:-:S05]  /*00b0*/  IMAD R16, R16, UR4, R3 ;  /* 0x0000000410107c24 */ /* 0x002fca000f8e0203 */
[----:B---3--:R-:W-:-:S13]  /*00c0*/  ISETP.GE.OR P0, PT, R16, UR6, P0 ;  /* 0x0000000610007c0c */ /* 0x008fda0008706670 */
[----:B------:R-:W-:Y:S05]  /*00d0*/  @P0 EXIT ;  /* 0x000000000000094d */ /* 0x000fea0003800000 */
[----:B------:R-:W0:Y:S01]  /*00e0*/  LDC R19, c[0x0][0x39c] ;  /* 0x0000e700ff137b82 */ /* 0x000e220000000800 */
[----:B------:R-:W1:Y:S01]  /*00f0*/  LDCU.64 UR4, c[0x0][0x358] ;  /* 0x00006b00ff0477ac */ /* 0x000e620008000a00 */
[----:B------:R-:W-:Y:S01]  /*0100*/  HFMA2 R24, -RZ, RZ, 0, 0 ;  /* 0x00000000ff187431 */ /* 0x000fe200000001ff */
[----:B0-----:R-:W-:-:S13]  /*0110*/  ISETP.GE.AND P0, PT, R19, 0x1, PT ;  /* 0x000000011300780c */ /* 0x001fda0003f06270 */
[----:B-1----:R-:W-:Y:S05]  /*0120*/  @!P0 BRA `(.L_x_10) ;  /* 0x0000000400e08947 */ /* 0x002fea0003800000 */
[C---:B------:R-:W-:Y:S01]  /*0130*/  ISETP.GE.U32.AND P1, PT, R19.reuse, 0x8, PT ;  /* 0x000000081300780c */ /* 0x040fe20003f26070 */
[----:B------:R-:W-:Y:S01]  /*0140*/  IMAD R20, R16, R19, RZ ;  /* 0x0000001310147224 */ /* 0x000fe200078e02ff */
[----:B------:R-:W-:Y:S02]  /*0150*/  LOP3.LUT R27, R19, 0x7, RZ, 0xc0, !PT ;  /* 0x00000007131b7812 */ /* 0x000fe400078ec0ff */
[----:B------:R-:W-:Y:S02]  /*0160*/  MOV R24, RZ ;  /* 0x000000ff00187202 */ /* 0x000fe40000000f00 */
[----:B------:R-:W-:Y:S02]  /*0170*/  ISETP.NE.AND P0, PT, R27, RZ, PT ;  /* 0x000000ff1b00720c */ /* 0x000fe40003f05270 */
[----:B------:R-:W-:-:S05]  /*0180*/  MOV R21, RZ ;  /* 0x000000ff00157202 */ /* 0x000fca0000000f00 */
[----:B------:R-:W-:Y:S06]  /*0190*/  @!P1 BRA `(.L_x_11) ;  /* 0x0000000000c49947 */ /* 0x000fec0003800000 */
[----:B------:R-:W0:Y:S01]  /*01a0*/  LDC.64 R2, c[0x0][0x380] ;  /* 0x0000e000ff027b82 */ /* 0x000e220000000a00 */
[----:B------:R-:W-:Y:S02]  /*01b0*/  LOP3.LUT R21, R19, 0x7ffffff8, RZ, 0xc0, !PT ;  /* 0x7ffffff813157812 */ /* 0x000fe400078ec0ff */
[----:B------:R-:W-:Y:S02]  /*01c0*/  MOV R24, RZ ;  /* 0x000000ff00187202 */ /* 0x000fe40000000f00 */
[----:B------:R-:W-:Y:S02]  /*01d0*/  MOV R18, R0 ;  /* 0x0000000000127202 */ /* 0x000fe40000000f00 */
[----:B------:R-:W-:Y:S01]  /*01e0*/  IADD3 R22, PT, PT, -R21, RZ, RZ ;  /* 0x000000ff15167210 */ /* 0x000fe20007ffe1ff */
[----:B0-----:R-:W-:-:S03]  /*01f0*/  IMAD.WIDE.U32 R2, R20, 0x4, R2 ;  /* 0x0000000414027825 */ /* 0x001fc600078e0002 */
[----:B------:R-:W-:-:S04]  /*0200*/  IADD3 R4, P1, PT, R2, 0x10, RZ ;  /* 0x0000001002047810 */ /* 0x000fc80007f3e0ff */
[----:B------:R-:W-:-:S09]  /*0210*/  IADD3.X R5, PT, PT, RZ, R3, RZ, P1, !PT ;  /* 0x00000003ff057210 */ /* 0x000fd20000ffe4ff */
.L_x_12:
[----:B------:R-:W0:Y:S01]  /*0220*/  LDC.64 R14, c[0x0][0x388] ;  /* 0x0000e200ff0e7b82 */ /* 0x000e220000000a00 */
[----:B------:R-:W-:Y:S02]  /*0230*/  MOV R2, R4 ;  /* 0x0000000400027202 */ /* 0x000fe40000000f00 */
[----:B------:R-:W-:-:S05]  /*0240*/  MOV R3, R5 ;  /* 0x0000000500037202 */ /* 0x000fca0000000f00 */
[----:B------:R-:W2:Y:S04]  /*0250*/  LDG.E R25, desc[UR4][R2.64+-0x10] ;  /* 0xfffff00402197981 */ /* 0x000ea8000c1e1900 */
[----:B------:R-:W3:Y:S04]  /*0260*/  LDG.E R23, desc[UR4][R2.64+-0xc] ;  /* 0xfffff40402177981 */ /* 0x000ee8000c1e1900 */
[----:B------:R-:W4:Y:S04]  /*0270*/  LDG.E R29, desc[UR4][R2.64+-0x8] ;  /* 0xfffff804021d7981 */ /* 0x000f28000c1e1900 */
[----:B------:R-:W5:Y:S01]  /*0280*/  LDG.E R28, desc[UR4][R2.64+-0x4] ;  /* 0xfffffc04021c7981 */ /* 0x000f62000c1e1900 */
[----:B0-----:R-:W-:-:S05]  /*0290*/  IMAD.WIDE R14, R18, 0x4, R14 ;  /* 0x00000004120e7825 */ /* 0x001fca00078e020e */
[----:B------:R0:W2:Y:S01]  /*02a0*/  LDG.E R26, desc[UR4][R14.64] ;  /* 0x000000040e1a7981 */ /* 0x0000a2000c1e1900 */
[----:B------:R-:W-:-:S04]  /*02b0*/  IMAD.WIDE R12, R17, 0x4, R14 ;  /* 0x00000004110c7825 */ /* 0x000fc800078e020e */
[C---:B------:R-:W-:Y:S02]  /*02c0*/  IMAD.WIDE R4, R17.reuse, 0x4, R12 ;  /* 0x0000000411047825 */ /* 0x040fe400078e020c */
[----:B------:R-:W3:Y:S02]  /*02d0*/  LDG.E R12, desc[UR4][R12.64] ;  /* 0x000000040c0c7981 */ /* 0x000ee4000c1e1900 */
[C---:B------:R-:W-:Y:S02]  /*02e0*/  IMAD.WIDE R8, R17.reuse, 0x4, R4 ;  /* 0x0000000411087825 */ /* 0x040fe400078e0204 */
[----:B------:R-:W4:Y:S02]  /*02f0*/  LDG.E R4, desc[UR4][R4.64] ;  /* 0x0000000404047981 */ /* 0x000f24000c1e1900 */
[C---:B------:R-:W-:Y:S02]  /*0300*/  IMAD.WIDE R6, R17.reuse, 0x4, R8 ;  /* 0x0000000411067825 */ /* 0x040fe400078e0208 */
[----:B------:R-:W5:Y:S02]  /*0310*/  LDG.E R8, desc[UR4][R8.64] ;  /* 0x0000000408087981 */ /* 0x000f64000c1e1900 */
[----:B------:R-:W-:-:S02]  /*0320*/  IMAD.WIDE R10, R17, 0x4, R6 ;  /* 0x00000004110a7825 */ /* 0x000fc400078e0206 */
[----:B------:R-:W5:Y:S04]  /*0330*/  LDG.E R5, desc[UR4][R2.64] ;  /* 0x0000000402057981 */ /* 0x000f68000c1e1900 */
[----:B------:R-:W5:Y:S01]  /*0340*/  LDG.E R6, desc[UR4][R6.64] ;  /* 0x0000000406067981 */ /* 0x000f62000c1e1900 */
[----:B0-----:R-:W-:-:S03]  /*0350*/  IMAD.WIDE R14, R17, 0x4, R10 ;  /* 0x00000004110e7825 */ /* 0x001fc600078e020a */
[----:B------:R-:W5:Y:S04]  /*0360*/  LDG.E R10, desc[UR4][R10.64] ;  /* 0x000000040a0a7981 */ /* 0x000f68000c1e1900 */
[----:B------:R-:W5:Y:S04]  /*0370*/  LDG.E R13, desc[UR4][R14.64] ;  /* 0x000000040e0d7981 */ /* 0x000f68000c1e1900 */
[----:B------:R-:W5:Y:S04]  /*0380*/  LDG.E R7, desc[UR4][R2.64+0x4] ;  /* 0x0000040402077981 */ /* 0x000f68000c1e1900 */
[----:B------:R-:W5:Y:S01]  /*0390*/  LDG.E R9, desc[UR4][R2.64+0xc] ;  /* 0x00000c0402097981 */ /* 0x000f62000c1e1900 */
[----:B--2---:R-:W-:Y:S01]  /*03a0*/  FFMA R26, R25, R26, R24 ;  /* 0x0000001a191a7223 */ /* 0x004fe20000000018 */
[----:B------:R-:W-:-:S02]  /*03b0*/  IMAD.WIDE R24, R17, 0x4, R14 ;  /* 0x0000000411187825 */ /* 0x000fc400078e020e */
[----:B------:R-:W2:Y:S04]  /*03c0*/  LDG.E R14, desc[UR4][R2.64+0x8] ;  /* 0x00000804020e7981 */ /* 0x000ea8000c1e1900 */
[----:B------:R-:W2:Y:S01]  /*03d0*/  LDG.E R24, desc[UR4][R24.64] ;  /* 0x0000000418187981 */ /* 0x000ea2000c1e1900 */
[----:B---3--:R-:W-:Y:S01]  /*03e0*/  FFMA R12, R23, R12, R26 ;  /* 0x0000000c170c7223 */ /* 0x008fe2000000001a */
[----:B------:R-:W-:-:S03]  /*03f0*/  IADD3 R22, PT, PT, R22, 0x8, RZ ;  /* 0x0000000816167810 */ /* 0x000fc60007ffe0ff */
[----:B----4-:R-:W-:Y:S01]  /*0400*/  FFMA R29, R29, R4, R12 ;  /* 0x000000041d1d7223 */ /* 0x010fe2000000000c */
[----:B------:R-:W-:-:S03]  /*0410*/  ISETP.NE.AND P1, PT, R22, RZ, PT ;  /* 0x000000ff1600720c */ /* 0x000fc60003f25270 */
[----:B-----5:R-:W-:Y:S01]  /*0420*/  FFMA R8, R28, R8, R29 ;  /* 0x000000081c087223 */ /* 0x020fe2000000001d */
[----:B------:R-:W-:-:S03]  /*0430*/  IADD3 R4, P2, PT, R2, 0x20, RZ ;  /* 0x0000002002047810 */ /* 0x000fc60007f5e0ff */
[----:B------:R-:W-:Y:S01]  /*0440*/  FFMA R6, R5, R6, R8 ;  /* 0x0000000605067223 */ /* 0x000fe20000000008 */
[----:B------:R-:W-:Y:S02]  /*0450*/  IADD3.X R5, PT, PT, RZ, R3, RZ, P2, !PT ;  /* 0x00000003ff057210 */ /* 0x000fe400017fe4ff */
[----:B------:R-:W-:Y:S01]  /*0460*/  LEA R18, R17, R18, 0x3 ;  /* 0x0000001211127211 */ /* 0x000fe200078e18ff */
[----:B------:R-:W-:-:S04]  /*0470*/  FFMA R7, R7, R10, R6 ;  /* 0x0000000a07077223 */ /* 0x000fc80000000006 */
[----:B--2---:R-:W-:-:S04]  /*0480*/  FFMA R14, R14, R13, R7 ;  /* 0x0000000d0e0e7223 */ /* 0x004fc80000000007 */
[----:B------:R-:W-:Y:S01]  /*0490*/  FFMA R24, R9, R24, R14 ;  /* 0x0000001809187223 */ /* 0x000fe2000000000e */
[----:B------:R-:W-:Y:S06]  /*04a0*/  @P1 BRA `(.L_x_12) ;  /* 0xfffffffc005c1947 */ /* 0x000fec000383ffff */
.L_x_11:
[----:B------:R-:W-:Y:S05]  /*04b0*/  @!P0 BRA `(.L_x_10) ;  /* 0x0000000000fc8947 */ /* 0x000fea0003800000 */
[----:B------:R-:W-:Y:S02]  /*04c0*/  ISETP.GE.U32.AND P1, PT, R27, 0x4, PT ;  /* 0x000000041b00780c */ /* 0x000fe40003f26070 */
[----:B------:R-:W-:-:S04]  /*04d0*/  LOP3.LUT R14, R19, 0x3, RZ, 0xc0, !PT ;  /* 0x00000003130e7812 */ /* 0x000fc800078ec0ff */
[----:B------:R-:W-:-:S07]  /*04e0*/  ISETP.NE.AND P0, PT, R14, RZ, PT ;  /* 0x000000ff0e00720c */ /* 0x000fce0003f05270 */
[----:B------:R-:W-:Y:S06]  /*04f0*/  @!P1 BRA `(.L_x_13) ;  /* 0x00000000006c9947 */ /* 0x000fec0003800000 */
[----:B------:R-:W0:Y:S01]  /*0500*/  LDC.64 R4, c[0x0][0x388] ;  /* 0x0000e200ff047b82 */ /* 0x000e220000000a00 */
[----:B------:R-:W1:Y:S01]  /*0510*/  LDCU.64 UR6, c[0x0][0x380] ;  /* 0x00007000ff0677ac */ /* 0x000e620008000a00 */
[----:B------:R-:W-:Y:S01]  /*0520*/  IMAD R7, R21, R17, R0 ;  /* 0x0000001115077224 */ /* 0x000fe200078e0200 */
[CC--:B------:R-:W-:Y:S02]  /*0530*/  IADD3 R3, PT, PT, R20.reuse, R21.reuse, RZ ;  /* 0x0000001514037210 */ /* 0x0c0fe40007ffe0ff */
[----:B------:R-:W-:-:S03]  /*0540*/  IADD3 R8, P1, PT, R20, R21, RZ ;  /* 0x0000001514087210 */ /* 0x000fc60007f3e0ff */
[----:B------:R-:W2:Y:S01]  /*0550*/  LDC.64 R12, c[0x0][0x380] ;  /* 0x0000e000ff0c7b82 */ /* 0x000ea20000000a00 */
[----:B0-----:R-:W-:-:S04]  /*0560*/  IMAD.WIDE R4, R7, 0x4, R4 ;  /* 0x0000000407047825 */ /* 0x001fc800078e0204 */
[----:B------:R-:W-:Y:S02]  /*0570*/  IMAD.WIDE R6, R17, 0x4, R4 ;  /* 0x0000000411067825 */ /* 0x000fe400078e0204 */
[----:B------:R-:W3:Y:S02]  /*0580*/  LDG.E R4, desc[UR4][R4.64] ;  /* 0x0000000404047981 */ /* 0x000ee4000c1e1900 */
[----:B--2---:R-:W-:Y:S01]  /*0590*/  IMAD.WIDE.U32 R12, R3, 0x4, R12 ;  /* 0x00000004030c7825 */ /* 0x004fe200078e000c */
[----:B------:R-:W-:Y:S02]  /*05a0*/  IADD3.X R3, PT, PT, RZ, RZ, RZ, P1, !PT ;  /* 0x000000ffff037210 */ /* 0x000fe40000ffe4ff */
[----:B-1----:R-:W-:-:S03]  /*05b0*/  LEA R2, P1, R8, UR6, 0x2 ;  /* 0x0000000608027c11 */ /* 0x002fc6000f8210ff */
[----:B------:R-:W3:Y:S01]  /*05c0*/  LDG.E R13, desc[UR4][R12.64] ;  /* 0x000000040c0d7981 */ /* 0x000ee2000c1e1900 */
[----:B------:R-:W-:Y:S01]  /*05d0*/  LEA.HI.X R3, R8, UR7, R3, 0x2, P1 ;  /* 0x0000000708037c11 */ /* 0x000fe200088f1403 */
[C---:B------:R-:W-:Y:S02]  /*05e0*/  IMAD.WIDE R8, R17.reuse, 0x4, R6 ;  /* 0x0000000411087825 */ /* 0x040fe400078e0206 */
[----:B------:R-:W2:Y:S04]  /*05f0*/  LDG.E R6, desc[UR4][R6.64] ;  /* 0x0000000406067981 */ /* 0x000ea8000c1e1900 */
[----:B------:R-:W2:Y:S01]  /*0600*/  LDG.E R15, desc[UR4][R2.64+0x4] ;  /* 0x00000404020f7981 */ /* 0x000ea2000c1e1900 */
[----:B------:R-:W-:-:S03]  /*0610*/  IMAD.WIDE R10, R17, 0x4, R8 ;  /* 0x00000004110a7825 */ /* 0x000fc600078e0208 */
[----:B------:R-:W4:Y:S04]  /*0620*/  LDG.E R22, desc[UR4][R8.64] ;  /* 0x0000000408167981 */ /* 0x000f28000c1e1900 */
[----:B------:R-:W4:Y:S04]  /*0630*/  LDG.E R18, desc[UR4][R2.64+0x8] ;  /* 0x0000080402127981 */ /* 0x000f28000c1e1900 */
[----:B------:R-:W5:Y:S04]  /*0640*/  LDG.E R26, desc[UR4][R2.64+0xc] ;  /* 0x00000c04021a7981 */ /* 0x000f68000c1e1900 */
[----:B------:R-:W5:Y:S01]  /*0650*/  LDG.E R10, desc[UR4][R10.64] ;  /* 0x000000040a0a7981 */ /* 0x000f62000c1e1900 */
[----:B------:R-:W-:Y:S01]  /*0660*/  IADD3 R21, PT, PT, R21, 0x4, RZ ;  /* 0x0000000415157810 */ /* 0x000fe20007ffe0ff */
[----:B---3--:R-:W-:-:S04]  /*0670*/  FFMA R24, R13, R4, R24 ;  /* 0x000000040d187223 */ /* 0x008fc80000000018 */
[----:B--2---:R-:W-:-:S04]  /*0680*/  FFMA R15, R15, R6, R24 ;  /* 0x000000060f0f7223 */ /* 0x004fc80000000018 */
[----:B----4-:R-:W-:-:S04]  /*0690*/  FFMA R15, R18, R22, R15 ;  /* 0x00000016120f7223 */ /* 0x010fc8000000000f */
[----:B-----5:R-:W-:-:S07]  /*06a0*/  FFMA R24, R26, R10, R15 ;  /* 0x0000000a1a187223 */ /* 0x020fce000000000f */
.L_x_13:
[----:B------:R-:W-:Y:S05]  /*06b0*/  @!P0 BRA `(.L_x_10) ;  /* 0x00000000007c8947 */ /* 0x000fea0003800000 */
[----:B------:R-:W-:Y:S01]  /*06c0*/  ISETP.NE.AND P1, PT, R14, 0x1, PT ;  /* 0x000000010e00780c */ /* 0x000fe20003f25270 */
[----:B------:R-:W0:Y:S01]  /*06d0*/  LDC.64 R10, c[0x0][0x380] ;  /* 0x0000e000ff0a7b82 */ /* 0x000e220000000a00 */
[----:B------:R-:W-:-:S04]  /*06e0*/  LOP3.LUT R19, R19, 0x1, RZ, 0xc0, !PT ;  /* 0x0000000113137812 */ /* 0x000fc800078ec0ff */
[----:B------:R-:W-:-:S03]  /*06f0*/  ISETP.NE.U32.AND P0, PT, R19, 0x1, PT ;  /* 0x000000011300780c */ /* 0x000fc60003f05070 */
[----:B------:R-:W1:Y:S04]  /*0700*/  LDC.64 R8, c[0x0][0x388] ;  /* 0x0000e200ff087b82 */ /* 0x000e680000000a00 */
[CC--:B------:R-:W-:Y:S02]  /*0710*/  @P1 IADD3 R13, PT, PT, R20.reuse, R21.reuse, RZ ;  /* 0x00000015140d1210 */ /* 0x0c0fe40007ffe0ff */
[----:B------:R-:W-:Y:S02]  /*0720*/  @P1 IADD3 R12, P2, PT, R20, R21, RZ ;  /* 0x00000015140c1210 */ /* 0x000fe40007f5e0ff */
[----:B------:R-:W2:Y:S02]  /*0730*/  @P1 LDC.64 R2, c[0x0][0x380] ;  /* 0x0000e000ff021b82 */ /* 0x000ea40000000a00 */
[----:B------:R-:W-:-:S06]  /*0740*/  @P1 IADD3.X R14, PT, PT, RZ, RZ, RZ, P2, !PT ;  /* 0x000000ffff0e1210 */ /* 0x000fcc00017fe4ff */
[----:B------:R-:W3:Y:S01]  /*0750*/  LDC.64 R4, c[0x0][0x380] ;  /* 0x0000e000ff047b82 */ /* 0x000ee20000000a00 */
[----:B0-----:R-:W-:-:S04]  /*0760*/  @P1 IMAD.WIDE.U32 R10, R13, 0x4, R10 ;  /* 0x000000040d0a1825 */ /* 0x001fc800078e000a */
[C---:B------:R-:W-:Y:S01]  /*0770*/  @P1 IMAD R13, R21.reuse, R17, R0 ;  /* 0x00000011150d1224 */ /* 0x040fe200078e0200 */
[----:B------:R-:W-:Y:S01]  /*0780*/  @P1 IADD3 R21, PT, PT, R21, 0x2, RZ ;  /* 0x0000000215151810 */ /* 0x000fe20007ffe0ff */
[----:B------:R-:W4:Y:S01]  /*0790*/  @P1 LDG.E R11, desc[UR4][R10.64] ;  /* 0x000000040a0b1981 */ /* 0x000f22000c1e1900 */
[----:B------:R-:W0:Y:S01]  /*07a0*/  LDC.64 R6, c[0x0][0x388] ;  /* 0x0000e200ff067b82 */ /* 0x000e220000000a00 */
[----:B-1----:R-:W-:Y:S01]  /*07b0*/  @P1 IMAD.WIDE R8, R13, 0x4, R8 ;  /* 0x000000040d081825 */ /* 0x002fe200078e0208 */
[----:B------:R-:W-:Y:S02]  /*07c0*/  @!P0 IADD3 R15, PT, PT, R20, R21, RZ ;  /* 0x00000015140f8210 */ /* 0x000fe40007ffe0ff */
[----:B--2---:R-:W-:Y:S01]  /*07d0*/  @P1 LEA R2, P2, R12, R2, 0x2 ;  /* 0x000000020c021211 */ /* 0x004fe200078410ff */
[----:B------:R-:W-:-:S03]  /*07e0*/  @!P0 IMAD R21, R21, R17, R0 ;  /* 0x0000001115158224 */ /* 0x000fc600078e0200 */
[----:B------:R-:W-:Y:S01]  /*07f0*/  @P1 LEA.HI.X R3, R12, R3, R14, 0x2, P2 ;  /* 0x000000030c031211 */ /* 0x000fe200010f140e */
[----:B------:R-:W-:Y:S01]  /*0800*/  @P1 IMAD.WIDE R12, R17, 0x4, R8 ;  /* 0x00000004110c1825 */ /* 0x000fe200078e0208 */
[----:B------:R-:W4:Y:S03]  /*0810*/  @P1 LDG.E R14, desc[UR4][R8.64] ;  /* 0x00000004080e1981 */ /* 0x000f26000c1e1900 */
[----:B---3--:R-:W-:Y:S01]  /*0820*/  @!P0 IMAD.WIDE.U32 R4, R15, 0x4, R4 ;  /* 0x000000040f048825 */ /* 0x008fe200078e0004 */
[----:B------:R-:W2:Y:S04]  /*0830*/  @P1 LDG.E R2, desc[UR4][R2.64+0x4] ;  /* 0x0000040402021981 */ /* 0x000ea8000c1e1900 */
[----:B------:R-:W2:Y:S01]  /*0840*/  @P1 LDG.E R12, desc[UR4][R12.64] ;  /* 0x000000040c0c1981 */ /* 0x000ea2000c1e1900 */
[----:B0-----:R-:W-:-:S03]  /*0850*/  @!P0 IMAD.WIDE R6, R21, 0x4, R6 ;  /* 0x0000000415068825 */ /* 0x001fc600078e0206 */
[----:B------:R-:W3:Y:S04]  /*0860*/  @!P0 LDG.E R5, desc[UR4][R4.64] ;  /* 0x0000000404058981 */ /* 0x000ee8000c1e1900 */
[----:B------:R-:W3:Y:S01]  /*0870*/  @!P0 LDG.E R6, desc[UR4][R6.64] ;  /* 0x0000000406068981 */ /* 0x000ee2000c1e1900 */
[----:B----4-:R-:W-:-:S04]  /*0880*/  @P1 FFMA R11, R11, R14, R24 ;  /* 0x0000000e0b0b1223 */ /* 0x010fc80000000018 */
[----:B--2---:R-:W-:-:S04]  /*0890*/  @P1 FFMA R24, R2, R12, R11 ;  /* 0x0000000c02181223 */ /* 0x004fc8000000000b */
[----:B---3--:R-:W-:-:S07]  /*08a0*/  @!P0 FFMA R24, R5, R6, R24 ;  /* 0x0000000605188223 */ /* 0x008fce0000000018 */
.L_x_10:
[----:B------:R-:W0:Y:S01]  /*08b0*/  LDC.64 R2, c[0x0][0x390] ;  /* 0x0000e400ff027b82 */ /* 0x000e220000000a00 */
[----:B------:R-:W-:-:S04]  /*08c0*/  IMAD R17, R16, R17, R0 ;  /* 0x0000001110117224 */ /* 0x000fc800078e0200 */
[----:B0-----:R-:W-:-:S05]  /*08d0*/  IMAD.WIDE R2, R17, 0x4, R2 ;  /* 0x0000000411027825 */ /* 0x001fca00078e0202 */
[----:B------:R-:W-:Y:S01]  /*08e0*/  STG.E desc[UR4][R2.64], R24 ;  /* 0x0000001802007986 */ /* 0x000fe2000c101904 */
[----:B------:R-:W-:Y:S05]  /*08f0*/  EXIT ;  /* 0x000000000000794d */ /* 0x000fea0003800000 */
.L_x_14:
        /* <DEDUP_REMOVED lines=16> */
.L_x_21:


//--------------------- .text._Z18CUDASubtractArraysPKfS0_Pfi --------------------------
	.section	.text._Z18CUDASubtractArraysPKfS0_Pfi,"ax",@progbits
	.align	128
        .global         _Z18CUDASubtractArraysPKfS0_Pfi
        .type           _Z18CUDASubtractArraysPKfS0_Pfi,@function
        .size           _Z18CUDASubtractArraysPKfS0_Pfi,(.L_x_22 - _Z18CUDASubtractArraysPKfS0_Pfi)
        .other          _Z18CUDASubtractArraysPKfS0_Pfi,@"STO_CUDA_ENTRY STV_DEFAULT"
_Z18CUDASubtractArraysPKfS0_Pfi:
.text._Z18CUDASubtractArraysPKfS0_Pfi:
[----:B------:R-:W-:Y:S01]  /*0000*/  LDC R1, c[0x0][0x37c] ;  /* 0x0000df00ff017b82 */ /* 0x000fe20000000800 */
[----:B------:R-:W0:Y:S07]  /*0010*/  S2R R0, SR_TID.X ;  /* 0x0000000000007919 */ /* 0x000e2e0000002100 */
[----:B------:R-:W0:Y:S01]  /*0020*/  S2UR UR4, SR_CTAID.X ;  /* 0x00000000000479c3 */ /* 0x000e220000002500 */
[----:B------:R-:W1:Y:S07]  /*0030*/  LDCU UR5, c[0x0][0x398] ;  /* 0x00007300ff0577ac */ /* 0x000e6e0008000800 */
[----:B------:R-:W0:Y:S02]  /*0040*/  LDC R9, c[0x0][0x360] ;  /* 0x0000d800ff097b82 */ /* 0x000e240000000800 */
[----:B0-----:R-:W-:-:S05]  /*0050*/  IMAD R9, R9, UR4, R0 ;  /* 0x0000000409097c24 */ /* 0x001fca000f8e0200 */
[----:B-1----:R-:W-:-:S13]  /*0060*/  ISETP.GE.AND P0, PT, R9, UR5, PT ;  /* 0x0000000509007c0c */ /* 0x002fda000bf06270 */
[----:B------:R-:W-:Y:S05]  /*0070*/  @P0 EXIT ;  /* 0x000000000000094d */ /* 0x000fea0003800000 */
[----:B------:R-:W0:Y:S01]  /*0080*/  LDC.64 R2, c[0x0][0x380] ;  /* 0x0000e000ff027b82 */ /* 0x000e220000000a00 */
[----:B------:R-:W1:Y:S07]  /*0090*/  LDCU.64 UR4, c[0x0][0x358] ;  /* 0x00006b00ff0477ac */ /* 0x000e6e0008000a00 */
[----:B------:R-:W2:Y:S08]  /*00a0*/  LDC.64 R4, c[0x0][0x388] ;  /* 0x0000e200ff047b82 */ /* 0x000eb00000000a00 */
[----:B------:R-:W3:Y:S01]  /*00b0*/  LDC.64 R6, c[0x0][0x390] ;  /* 0x0000e400ff067b82 */ /* 0x000ee20000000a00 */
[----:B0-----:R-:W-:-:S06]  /*00c0*/  IMAD.WIDE R2, R9, 0x4, R2 ;  /* 0x0000000409027825 */ /* 0x001fcc00078e0202 */
[----:B-1----:R-:W4:Y:S01]  /*00d0*/  LDG.E R2, desc[UR4][R2.64] ;  /* 0x0000000402027981 */ /* 0x002f22000c1e1900 */
[----:B--2---:R-:W-:-:S06]  /*00e0*/  IMAD.WIDE R4, R9, 0x4, R4 ;  /* 0x0000000409047825 */ /* 0x004fcc00078e0204 */
[----:B------:R-:W4:Y:S01]  /*00f0*/  LDG.E R5, desc[UR4][R4.64] ;  /* 0x0000000404057981 */ /* 0x000f22000c1e1900 */
[----:B---3--:R-:W-:-:S04]  /*0100*/  IMAD.WIDE R6, R9, 0x4, R6 ;  /* 0x0000000409067825 */ /* 0x008fc800078e0206 */
[----:B----4-:R-:W-:-:S05]  /*0110*/  FADD R9, R2, -R5 ;  /* 0x8000000502097221 */ /* 0x010fca0000000000 */
[----:B------:R-:W-:Y:S01]  /*0120*/  STG.E desc[UR4][R6.64], R9 ;  /* 0x0000000906007986 */ /* 0x000fe2000c101904 */
[----:B------:R-:W-:Y:S05]  /*0130*/  EXIT ;  /* 0x000000000000794d */ /* 0x000fea0003800000 */
.L_x_15:
        /* <DEDUP_REMOVED lines=12> */
.L_x_22:


//--------------------- .text._Z13CUDAAddArraysPKfS0_Pfi --------------------------
	.section	.text._Z13CUDAAddArraysPKfS0_Pfi,"ax",@progbits
	.align	128
        .global         _Z13CUDAAddArraysPKfS0_Pfi
        .type           _Z13CUDAAddArraysPKfS0_Pfi,@function
        .size           _Z13CUDAAddArraysPKfS0_Pfi,(.L_x_23 - _Z13CUDAAddArraysPKfS0_Pfi)
        .other          _Z13CUDAAddArraysPKfS0_Pfi,@"STO_CUDA_ENTRY STV_DEFAULT"
_Z13CUDAAddArraysPKfS0_Pfi:
.text._Z13CUDAAddArraysPKfS0_Pfi:
        /* <DEDUP_REMOVED lines=17> */
[----:B----4-:R-:W-:-:S05]  /*0110*/  FADD R9, R2, R5 ;  /* 0x0000000502097221 */ /* 0x010fca0000000000 */
[----:B------:R-:W-:Y:S01]  /*0120*/  STG.E desc[UR4][R6.64], R9 ;  /* 0x0000000906007986 */ /* 0x000fe2000c101904 */
[----:B------:R-:W-:Y:S05]  /*0130*/  EXIT ;  /* 0x000000000000794d */ /* 0x000fea0003800000 */
.L_x_16:
        /* <DEDUP_REMOVED lines=12> */
.L_x_23:


//--------------------- .nv.shared.reserved.0     --------------------------
	.section	.nv.shared.reserved.0,"aw",@nobits
	.weak		__nv_reservedSMEM_offset_0_alias
	.size		__nv_reservedSMEM_offset_0_alias, 0, 64
	.other		__nv_reservedSMEM_offset_0_alias,@"STO_CUDA_RESERVED_SHARED STV_DEFAULT"
__nv_reservedSMEM_offset_0_alias:
	.zero		0
	.zero		64


//--------------------- .nv.constant0._Z20CUDAMultiplyConstantPffi --------------------------
	.section	.nv.constant0._Z20CUDAMultiplyConstantPffi,"a",@progbits
	.sectionflags	@""
	.align	4
.nv.constant0._Z20CUDAMultiplyConstantPffi:
	.zero		912


//--------------------- .nv.constant0._Z20CUDASubtractConstantPffi --------------------------
	.section	.nv.constant0._Z20CUDASubtractConstantPffi,"a",@progbits
	.sectionflags	@""
	.align	4
.nv.constant0._Z20CUDASubtractConstantPffi:
	.zero		912


//--------------------- .nv.constant0._Z15CUDAAddConstantPffi --------------------------
	.section	.nv.constant0._Z15CUDAAddConstantPffi,"a",@progbits
	.sectionflags	@""
	.align	4
.nv.constant0._Z15CUDAAddConstantPffi:
	.zero		912


//--------------------- .nv.constant0._Z18CUDACalculateLayerPKfS0_S0_Pfii --------------------------
	.section	.nv.constant0._Z18CUDACalculateLayerPKfS0_S0_Pfii,"a",@progbits
	.sectionflags	@""
	.align	4
.nv.constant0._Z18CUDACalculateLayerPKfS0_S0_Pfii:
	.zero		936


//--------------------- .nv.constant0._Z18CUDAMultiplyArraysPKfS0_Pfiii --------------------------
	.section	.nv.constant0._Z18CUDAMultiplyArraysPKfS0_Pfiii,"a",@progbits
	.sectionflags	@""
	.align	4
.nv.constant0._Z18CUDAMultiplyArraysPKfS0_Pfiii:
	.zero		932


//--------------------- .nv.constant0._Z18CUDASubtractArraysPKfS0_Pfi --------------------------
	.section	.nv.constant0._Z18CUDASubtractArraysPKfS0_Pfi,"a",@progbits
	.sectionflags	@""
	.align	4
.nv.constant0._Z18CUDASubtractArraysPKfS0_Pfi:
	.zero		924


//--------------------- .nv.constant0._Z13CUDAAddArraysPKfS0_Pfi --------------------------
	.section	.nv.constant0._Z13CUDAAddArraysPKfS0_Pfi,"a",@progbits
	.sectionflags	@""
	.align	4
.nv.constant0._Z13CUDAAddArraysPKfS0_Pfi:
	.zero		924


//--------------------- SYMBOLS --------------------------

	.type		.nv.reservedSmem.offset0,@object
	.size		.nv.reservedSmem.offset0,0x4
